//
// Generated by NVIDIA NVVM Compiler
//
// Compiler Build ID: CL-36424714
// Cuda compilation tools, release 13.0, V13.0.88
// Based on NVVM 20.0.0
//

.version 9.0
.target sm_100
.address_size 64

	// .globl	_Z16matVecMultKernelI6__halfEvPKT_S3_PS1_ii

.visible .entry _Z16matVecMultKernelI6__halfEvPKT_S3_PS1_ii(
	.param .u64 .ptr .align 1 _Z16matVecMultKernelI6__halfEvPKT_S3_PS1_ii_param_0,
	.param .u64 .ptr .align 1 _Z16matVecMultKernelI6__halfEvPKT_S3_PS1_ii_param_1,
	.param .u64 .ptr .align 1 _Z16matVecMultKernelI6__halfEvPKT_S3_PS1_ii_param_2,
	.param .u32 _Z16matVecMultKernelI6__halfEvPKT_S3_PS1_ii_param_3,
	.param .u32 _Z16matVecMultKernelI6__halfEvPKT_S3_PS1_ii_param_4
)
{
	.reg .pred 	%p<11>;
	.reg .b16 	%rs<202>;
	.reg .b32 	%r<39>;
	.reg .b64 	%rd<31>;

	ld.param.u64 	%rd11, [_Z16matVecMultKernelI6__halfEvPKT_S3_PS1_ii_param_0];
	ld.param.u64 	%rd12, [_Z16matVecMultKernelI6__halfEvPKT_S3_PS1_ii_param_1];
	ld.param.u64 	%rd10, [_Z16matVecMultKernelI6__halfEvPKT_S3_PS1_ii_param_2];
	ld.param.u32 	%r24, [_Z16matVecMultKernelI6__halfEvPKT_S3_PS1_ii_param_3];
	ld.param.u32 	%r23, [_Z16matVecMultKernelI6__halfEvPKT_S3_PS1_ii_param_4];
	cvta.to.global.u64 	%rd1, %rd12;
	cvta.to.global.u64 	%rd2, %rd11;
	mov.u32 	%r25, %ctaid.x;
	mov.u32 	%r26, %ntid.x;
	mov.u32 	%r27, %tid.x;
	mad.lo.s32 	%r1, %r25, %r26, %r27;
	setp.ge.s32 	%p1, %r1, %r24;
	@%p1 bra 	$L__BB0_15;
	mov.b32 	%r28, 0;
	// begin inline asm
	cvt.rn.f16.s32 %rs201, %r28;
	// end inline asm
	setp.lt.s32 	%p2, %r23, 1;
	@%p2 bra 	$L__BB0_14;
	mul.lo.s32 	%r2, %r23, %r1;
	and.b32  	%r3, %r23, 15;
	setp.lt.u32 	%p3, %r23, 16;
	mov.b32 	%r35, 0;
	@%p3 bra 	$L__BB0_5;
	and.b32  	%r35, %r23, 2147483632;
	neg.s32 	%r33, %r35;
	add.s64 	%rd3, %rd2, 16;
	add.s64 	%rd29, %rd1, 16;
	mov.u32 	%r32, %r2;
$L__BB0_4:
	.pragma "nounroll";
	mul.wide.s32 	%rd13, %r32, 2;
	add.s64 	%rd14, %rd3, %rd13;
	ld.global.nc.u16 	%rs18, [%rd14+-16];
	ld.global.nc.u16 	%rs19, [%rd29+-16];
	// begin inline asm
	{mul.f16 %rs17,%rs18,%rs19;
}
	// end inline asm
	// begin inline asm
	{add.f16 %rs20,%rs201,%rs17;
}
	// end inline asm
	ld.global.nc.u16 	%rs24, [%rd14+-14];
	ld.global.nc.u16 	%rs25, [%rd29+-14];
	// begin inline asm
	{mul.f16 %rs23,%rs24,%rs25;
}
	// end inline asm
	// begin inline asm
	{add.f16 %rs26,%rs20,%rs23;
}
	// end inline asm
	ld.global.nc.u16 	%rs30, [%rd14+-12];
	ld.global.nc.u16 	%rs31, [%rd29+-12];
	// begin inline asm
	{mul.f16 %rs29,%rs30,%rs31;
}
	// end inline asm
	// begin inline asm
	{add.f16 %rs32,%rs26,%rs29;
}
	// end inline asm
	ld.global.nc.u16 	%rs36, [%rd14+-10];
	ld.global.nc.u16 	%rs37, [%rd29+-10];
	// begin inline asm
	{mul.f16 %rs35,%rs36,%rs37;
}
	// end inline asm
	// begin inline asm
	{add.f16 %rs38,%rs32,%rs35;
}
	// end inline asm
	ld.global.nc.u16 	%rs42, [%rd14+-8];
	ld.global.nc.u16 	%rs43, [%rd29+-8];
	// begin inline asm
	{mul.f16 %rs41,%rs42,%rs43;
}
	// end inline asm
	// begin inline asm
	{add.f16 %rs44,%rs38,%rs41;
}
	// end inline asm
	ld.global.nc.u16 	%rs48, [%rd14+-6];
	ld.global.nc.u16 	%rs49, [%rd29+-6];
	// begin inline asm
	{mul.f16 %rs47,%rs48,%rs49;
}
	// end inline asm
	// begin inline asm
	{add.f16 %rs50,%rs44,%rs47;
}
	// end inline asm
	ld.global.nc.u16 	%rs54, [%rd14+-4];
	ld.global.nc.u16 	%rs55, [%rd29+-4];
	// begin inline asm
	{mul.f16 %rs53,%rs54,%rs55;
}
	// end inline asm
	// begin inline asm
	{add.f16 %rs56,%rs50,%rs53;
}
	// end inline asm
	ld.global.nc.u16 	%rs60, [%rd14+-2];
	ld.global.nc.u16 	%rs61, [%rd29+-2];
	// begin inline asm
	{mul.f16 %rs59,%rs60,%rs61;
}
	// end inline asm
	// begin inline asm
	{add.f16 %rs62,%rs56,%rs59;
}
	// end inline asm
	ld.global.nc.u16 	%rs66, [%rd14];
	ld.global.nc.u16 	%rs67, [%rd29];
	// begin inline asm
	{mul.f16 %rs65,%rs66,%rs67;
}
	// end inline asm
	// begin inline asm
	{add.f16 %rs68,%rs62,%rs65;
}
	// end inline asm
	ld.global.nc.u16 	%rs72, [%rd14+2];
	ld.global.nc.u16 	%rs73, [%rd29+2];
	// begin inline asm
	{mul.f16 %rs71,%rs72,%rs73;
}
	// end inline asm
	// begin inline asm
	{add.f16 %rs74,%rs68,%rs71;
}
	// end inline asm
	ld.global.nc.u16 	%rs78, [%rd14+4];
	ld.global.nc.u16 	%rs79, [%rd29+4];
	// begin inline asm
	{mul.f16 %rs77,%rs78,%rs79;
}
	// end inline asm
	// begin inline asm
	{add.f16 %rs80,%rs74,%rs77;
}
	// end inline asm
	ld.global.nc.u16 	%rs84, [%rd14+6];
	ld.global.nc.u16 	%rs85, [%rd29+6];
	// begin inline asm
	{mul.f16 %rs83,%rs84,%rs85;
}
	// end inline asm
	// begin inline asm
	{add.f16 %rs86,%rs80,%rs83;
}
	// end inline asm
	ld.global.nc.u16 	%rs90, [%rd14+8];
	ld.global.nc.u16 	%rs91, [%rd29+8];
	// begin inline asm
	{mul.f16 %rs89,%rs90,%rs91;
}
	// end inline asm
	// begin inline asm
	{add.f16 %rs92,%rs86,%rs89;
}
	// end inline asm
	ld.global.nc.u16 	%rs96, [%rd14+10];
	ld.global.nc.u16 	%rs97, [%rd29+10];
	// begin inline asm
	{mul.f16 %rs95,%rs96,%rs97;
}
	// end inline asm
	// begin inline asm
	{add.f16 %rs98,%rs92,%rs95;
}
	// end inline asm
	ld.global.nc.u16 	%rs102, [%rd14+12];
	ld.global.nc.u16 	%rs103, [%rd29+12];
	// begin inline asm
	{mul.f16 %rs101,%rs102,%rs103;
}
	// end inline asm
	// begin inline asm
	{add.f16 %rs104,%rs98,%rs101;
}
	// end inline asm
	ld.global.nc.u16 	%rs108, [%rd14+14];
	ld.global.nc.u16 	%rs109, [%rd29+14];
	// begin inline asm
	{mul.f16 %rs107,%rs108,%rs109;
}
	// end inline asm
	// begin inline asm
	{add.f16 %rs201,%rs104,%rs107;
}
	// end inline asm
	add.s32 	%r33, %r33, 16;
	add.s32 	%r32, %r32, 16;
	add.s64 	%rd29, %rd29, 32;
	setp.ne.s32 	%p4, %r33, 0;
	@%p4 bra 	$L__BB0_4;
$L__BB0_5:
	setp.eq.s32 	%p5, %r3, 0;
	@%p5 bra 	$L__BB0_14;
	and.b32  	%r11, %r23, 7;
	setp.lt.u32 	%p6, %r3, 8;
	@%p6 bra 	$L__BB0_8;
	add.s32 	%r30, %r35, %r2;
	mul.wide.s32 	%rd15, %r30, 2;
	add.s64 	%rd16, %rd2, %rd15;
	mul.wide.u32 	%rd17, %r35, 2;
	add.s64 	%rd18, %rd1, %rd17;
	ld.global.nc.u16 	%rs115, [%rd16];
	ld.global.nc.u16 	%rs116, [%rd18];
	// begin inline asm
	{mul.f16 %rs114,%rs115,%rs116;
}
	// end inline asm
	// begin inline asm
	{add.f16 %rs117,%rs201,%rs114;
}
	// end inline asm
	ld.global.nc.u16 	%rs121, [%rd16+2];
	ld.global.nc.u16 	%rs122, [%rd18+2];
	// begin inline asm
	{mul.f16 %rs120,%rs121,%rs122;
}
	// end inline asm
	// begin inline asm
	{add.f16 %rs123,%rs117,%rs120;
}
	// end inline asm
	ld.global.nc.u16 	%rs127, [%rd16+4];
	ld.global.nc.u16 	%rs128, [%rd18+4];
	// begin inline asm
	{mul.f16 %rs126,%rs127,%rs128;
}
	// end inline asm
	// begin inline asm
	{add.f16 %rs129,%rs123,%rs126;
}
	// end inline asm
	ld.global.nc.u16 	%rs133, [%rd16+6];
	ld.global.nc.u16 	%rs134, [%rd18+6];
	// begin inline asm
	{mul.f16 %rs132,%rs133,%rs134;
}
	// end inline asm
	// begin inline asm
	{add.f16 %rs135,%rs129,%rs132;
}
	// end inline asm
	ld.global.nc.u16 	%rs139, [%rd16+8];
	ld.global.nc.u16 	%rs140, [%rd18+8];
	// begin inline asm
	{mul.f16 %rs138,%rs139,%rs140;
}
	// end inline asm
	// begin inline asm
	{add.f16 %rs141,%rs135,%rs138;
}
	// end inline asm
	ld.global.nc.u16 	%rs145, [%rd16+10];
	ld.global.nc.u16 	%rs146, [%rd18+10];
	// begin inline asm
	{mul.f16 %rs144,%rs145,%rs146;
}
	// end inline asm
	// begin inline asm
	{add.f16 %rs147,%rs141,%rs144;
}
	// end inline asm
	ld.global.nc.u16 	%rs151, [%rd16+12];
	ld.global.nc.u16 	%rs152, [%rd18+12];
	// begin inline asm
	{mul.f16 %rs150,%rs151,%rs152;
}
	// end inline asm
	// begin inline asm
	{add.f16 %rs153,%rs147,%rs150;
}
	// end inline asm
	ld.global.nc.u16 	%rs157, [%rd16+14];
	ld.global.nc.u16 	%rs158, [%rd18+14];
	// begin inline asm
	{mul.f16 %rs156,%rs157,%rs158;
}
	// end inline asm
	// begin inline asm
	{add.f16 %rs201,%rs153,%rs156;
}
	// end inline asm
	add.s32 	%r35, %r35, 8;
$L__BB0_8:
	setp.eq.s32 	%p7, %r11, 0;
	@%p7 bra 	$L__BB0_14;
	and.b32  	%r14, %r23, 3;
	setp.lt.u32 	%p8, %r11, 4;
	@%p8 bra 	$L__BB0_11;
	add.s32 	%r31, %r35, %r2;
	mul.wide.s32 	%rd19, %r31, 2;
	add.s64 	%rd20, %rd2, %rd19;
	mul.wide.u32 	%rd21, %r35, 2;
	add.s64 	%rd22, %rd1, %rd21;
	ld.global.nc.u16 	%rs164, [%rd20];
	ld.global.nc.u16 	%rs165, [%rd22];
	// begin inline asm
	{mul.f16 %rs163,%rs164,%rs165;
}
	// end inline asm
	// begin inline asm
	{add.f16 %rs166,%rs201,%rs163;
}
	// end inline asm
	ld.global.nc.u16 	%rs170, [%rd20+2];
	ld.global.nc.u16 	%rs171, [%rd22+2];
	// begin inline asm
	{mul.f16 %rs169,%rs170,%rs171;
}
	// end inline asm
	// begin inline asm
	{add.f16 %rs172,%rs166,%rs169;
}
	// end inline asm
	ld.global.nc.u16 	%rs176, [%rd20+4];
	ld.global.nc.u16 	%rs177, [%rd22+4];
	// begin inline asm
	{mul.f16 %rs175,%rs176,%rs177;
}
	// end inline asm
	// begin inline asm
	{add.f16 %rs178,%rs172,%rs175;
}
	// end inline asm
	ld.global.nc.u16 	%rs182, [%rd20+6];
	ld.global.nc.u16 	%rs183, [%rd22+6];
	// begin inline asm
	{mul.f16 %rs181,%rs182,%rs183;
}
	// end inline asm
	// begin inline asm
	{add.f16 %rs201,%rs178,%rs181;
}
	// end inline asm
	add.s32 	%r35, %r35, 4;
$L__BB0_11:
	setp.eq.s32 	%p9, %r14, 0;
	@%p9 bra 	$L__BB0_14;
	mul.wide.u32 	%rd23, %r35, 2;
	add.s64 	%rd30, %rd1, %rd23;
	add.s32 	%r38, %r35, %r2;
	neg.s32 	%r37, %r14;
$L__BB0_13:
	.pragma "nounroll";
	mul.wide.s32 	%rd24, %r38, 2;
	add.s64 	%rd25, %rd2, %rd24;
	ld.global.nc.u16 	%rs188, [%rd25];
	ld.global.nc.u16 	%rs189, [%rd30];
	// begin inline asm
	{mul.f16 %rs187,%rs188,%rs189;
}
	// end inline asm
	// begin inline asm
	{add.f16 %rs201,%rs201,%rs187;
}
	// end inline asm
	add.s64 	%rd30, %rd30, 2;
	add.s32 	%r38, %r38, 1;
	add.s32 	%r37, %r37, 1;
	setp.ne.s32 	%p10, %r37, 0;
	@%p10 bra 	$L__BB0_13;
$L__BB0_14:
	cvta.to.global.u64 	%rd26, %rd10;
	mul.wide.s32 	%rd27, %r1, 2;
	add.s64 	%rd28, %rd26, %rd27;
	st.global.u16 	[%rd28], %rs201;
$L__BB0_15:
	ret;

}
	// .globl	_Z16matVecMultKernelI13__nv_bfloat16EvPKT_S3_PS1_ii
.visible .entry _Z16matVecMultKernelI13__nv_bfloat16EvPKT_S3_PS1_ii(
	.param .u64 .ptr .align 1 _Z16matVecMultKernelI13__nv_bfloat16EvPKT_S3_PS1_ii_param_0,
	.param .u64 .ptr .align 1 _Z16matVecMultKernelI13__nv_bfloat16EvPKT_S3_PS1_ii_param_1,
	.param .u64 .ptr .align 1 _Z16matVecMultKernelI13__nv_bfloat16EvPKT_S3_PS1_ii_param_2,
	.param .u32 _Z16matVecMultKernelI13__nv_bfloat16EvPKT_S3_PS1_ii_param_3,
	.param .u32 _Z16matVecMultKernelI13__nv_bfloat16EvPKT_S3_PS1_ii_param_4
)
{
	.reg .pred 	%p<11>;
	.reg .b16 	%rs<202>;
	.reg .b32 	%r<39>;
	.reg .b64 	%rd<31>;

	ld.param.u64 	%rd11, [_Z16matVecMultKernelI13__nv_bfloat16EvPKT_S3_PS1_ii_param_0];
	ld.param.u64 	%rd12, [_Z16matVecMultKernelI13__nv_bfloat16EvPKT_S3_PS1_ii_param_1];
	ld.param.u64 	%rd10, [_Z16matVecMultKernelI13__nv_bfloat16EvPKT_S3_PS1_ii_param_2];
	ld.param.u32 	%r24, [_Z16matVecMultKernelI13__nv_bfloat16EvPKT_S3_PS1_ii_param_3];
	ld.param.u32 	%r23, [_Z16matVecMultKernelI13__nv_bfloat16EvPKT_S3_PS1_ii_param_4];
	cvta.to.global.u64 	%rd1, %rd12;
	cvta.to.global.u64 	%rd2, %rd11;
	mov.u32 	%r25, %ctaid.x;
	mov.u32 	%r26, %ntid.x;
	mov.u32 	%r27, %tid.x;
	mad.lo.s32 	%r1, %r25, %r26, %r27;
	setp.ge.s32 	%p1, %r1, %r24;
	@%p1 bra 	$L__BB1_15;
	mov.b32 	%r28, 0;
	// begin inline asm
	cvt.rn.bf16.s32 %rs201, %r28;
	// end inline asm
	setp.lt.s32 	%p2, %r23, 1;
	@%p2 bra 	$L__BB1_14;
	mul.lo.s32 	%r2, %r23, %r1;
	and.b32  	%r3, %r23, 15;
	setp.lt.u32 	%p3, %r23, 16;
	mov.b32 	%r35, 0;
	@%p3 bra 	$L__BB1_5;
	and.b32  	%r35, %r23, 2147483632;
	neg.s32 	%r33, %r35;
	add.s64 	%rd3, %rd2, 16;
	add.s64 	%rd29, %rd1, 16;
	mov.u32 	%r32, %r2;
$L__BB1_4:
	.pragma "nounroll";
	mul.wide.s32 	%rd13, %r32, 2;
	add.s64 	%rd14, %rd3, %rd13;
	ld.global.nc.u16 	%rs18, [%rd14+-16];
	ld.global.nc.u16 	%rs19, [%rd29+-16];
	// begin inline asm
	{ mul.bf16 %rs17,%rs18,%rs19; }

	// end inline asm
	// begin inline asm
	{ add.bf16 %rs20,%rs201,%rs17; }

	// end inline asm
	ld.global.nc.u16 	%rs24, [%rd14+-14];
	ld.global.nc.u16 	%rs25, [%rd29+-14];
	// begin inline asm
	{ mul.bf16 %rs23,%rs24,%rs25; }

	// end inline asm
	// begin inline asm
	{ add.bf16 %rs26,%rs20,%rs23; }

	// end inline asm
	ld.global.nc.u16 	%rs30, [%rd14+-12];
	ld.global.nc.u16 	%rs31, [%rd29+-12];
	// begin inline asm
	{ mul.bf16 %rs29,%rs30,%rs31; }

	// end inline asm
	// begin inline asm
	{ add.bf16 %rs32,%rs26,%rs29; }

	// end inline asm
	ld.global.nc.u16 	%rs36, [%rd14+-10];
	ld.global.nc.u16 	%rs37, [%rd29+-10];
	// begin inline asm
	{ mul.bf16 %rs35,%rs36,%rs37; }

	// end inline asm
	// begin inline asm
	{ add.bf16 %rs38,%rs32,%rs35; }

	// end inline asm
	ld.global.nc.u16 	%rs42, [%rd14+-8];
	ld.global.nc.u16 	%rs43, [%rd29+-8];
	// begin inline asm
	{ mul.bf16 %rs41,%rs42,%rs43; }

	// end inline asm
	// begin inline asm
	{ add.bf16 %rs44,%rs38,%rs41; }

	// end inline asm
	ld.global.nc.u16 	%rs48, [%rd14+-6];
	ld.global.nc.u16 	%rs49, [%rd29+-6];
	// begin inline asm
	{ mul.bf16 %rs47,%rs48,%rs49; }

	// end inline asm
	// begin inline asm
	{ add.bf16 %rs50,%rs44,%rs47; }

	// end inline asm
	ld.global.nc.u16 	%rs54, [%rd14+-4];
	ld.global.nc.u16 	%rs55, [%rd29+-4];
	// begin inline asm
	{ mul.bf16 %rs53,%rs54,%rs55; }

	// end inline asm
	// begin inline asm
	{ add.bf16 %rs56,%rs50,%rs53; }

	// end inline asm
	ld.global.nc.u16 	%rs60, [%rd14+-2];
	ld.global.nc.u16 	%rs61, [%rd29+-2];
	// begin inline asm
	{ mul.bf16 %rs59,%rs60,%rs61; }

	// end inline asm
	// begin inline asm
	{ add.bf16 %rs62,%rs56,%rs59; }

	// end inline asm
	ld.global.nc.u16 	%rs66, [%rd14];
	ld.global.nc.u16 	%rs67, [%rd29];
	// begin inline asm
	{ mul.bf16 %rs65,%rs66,%rs67; }

	// end inline asm
	// begin inline asm
	{ add.bf16 %rs68,%rs62,%rs65; }

	// end inline asm
	ld.global.nc.u16 	%rs72, [%rd14+2];
	ld.global.nc.u16 	%rs73, [%rd29+2];
	// begin inline asm
	{ mul.bf16 %rs71,%rs72,%rs73; }

	// end inline asm
	// begin inline asm
	{ add.bf16 %rs74,%rs68,%rs71; }

	// end inline asm
	ld.global.nc.u16 	%rs78, [%rd14+4];
	ld.global.nc.u16 	%rs79, [%rd29+4];
	// begin inline asm
	{ mul.bf16 %rs77,%rs78,%rs79; }

	// end inline asm
	// begin inline asm
	{ add.bf16 %rs80,%rs74,%rs77; }

	// end inline asm
	ld.global.nc.u16 	%rs84, [%rd14+6];
	ld.global.nc.u16 	%rs85, [%rd29+6];
	// begin inline asm
	{ mul.bf16 %rs83,%rs84,%rs85; }

	// end inline asm
	// begin inline asm
	{ add.bf16 %rs86,%rs80,%rs83; }

	// end inline asm
	ld.global.nc.u16 	%rs90, [%rd14+8];
	ld.global.nc.u16 	%rs91, [%rd29+8];
	// begin inline asm
	{ mul.bf16 %rs89,%rs90,%rs91; }

	// end inline asm
	// begin inline asm
	{ add.bf16 %rs92,%rs86,%rs89; }

	// end inline asm
	ld.global.nc.u16 	%rs96, [%rd14+10];
	ld.global.nc.u16 	%rs97, [%rd29+10];
	// begin inline asm
	{ mul.bf16 %rs95,%rs96,%rs97; }

	// end inline asm
	// begin inline asm
	{ add.bf16 %rs98,%rs92,%rs95; }

	// end inline asm
	ld.global.nc.u16 	%rs102, [%rd14+12];
	ld.global.nc.u16 	%rs103, [%rd29+12];
	// begin inline asm
	{ mul.bf16 %rs101,%rs102,%rs103; }

	// end inline asm
	// begin inline asm
	{ add.bf16 %rs104,%rs98,%rs101; }

	// end inline asm
	ld.global.nc.u16 	%rs108, [%rd14+14];
	ld.global.nc.u16 	%rs109, [%rd29+14];
	// begin inline asm
	{ mul.bf16 %rs107,%rs108,%rs109; }

	// end inline asm
	// begin inline asm
	{ add.bf16 %rs201,%rs104,%rs107; }

	// end inline asm
	add.s32 	%r33, %r33, 16;
	add.s32 	%r32, %r32, 16;
	add.s64 	%rd29, %rd29, 32;
	setp.ne.s32 	%p4, %r33, 0;
	@%p4 bra 	$L__BB1_4;
$L__BB1_5:
	setp.eq.s32 	%p5, %r3, 0;
	@%p5 bra 	$L__BB1_14;
	and.b32  	%r11, %r23, 7;
	setp.lt.u32 	%p6, %r3, 8;
	@%p6 bra 	$L__BB1_8;
	add.s32 	%r30, %r35, %r2;
	mul.wide.s32 	%rd15, %r30, 2;
	add.s64 	%rd16, %rd2, %rd15;
	mul.wide.u32 	%rd17, %r35, 2;
	add.s64 	%rd18, %rd1, %rd17;
	ld.global.nc.u16 	%rs115, [%rd16];
	ld.global.nc.u16 	%rs116, [%rd18];
	// begin inline asm
	{ mul.bf16 %rs114,%rs115,%rs116; }

	// end inline asm
	// begin inline asm
	{ add.bf16 %rs117,%rs201,%rs114; }

	// end inline asm
	ld.global.nc.u16 	%rs121, [%rd16+2];
	ld.global.nc.u16 	%rs122, [%rd18+2];
	// begin inline asm
	{ mul.bf16 %rs120,%rs121,%rs122; }

	// end inline asm
	// begin inline asm
	{ add.bf16 %rs123,%rs117,%rs120; }

	// end inline asm
	ld.global.nc.u16 	%rs127, [%rd16+4];
	ld.global.nc.u16 	%rs128, [%rd18+4];
	// begin inline asm
	{ mul.bf16 %rs126,%rs127,%rs128; }

	// end inline asm
	// begin inline asm
	{ add.bf16 %rs129,%rs123,%rs126; }

	// end inline asm
	ld.global.nc.u16 	%rs133, [%rd16+6];
	ld.global.nc.u16 	%rs134, [%rd18+6];
	// begin inline asm
	{ mul.bf16 %rs132,%rs133,%rs134; }

	// end inline asm
	// begin inline asm
	{ add.bf16 %rs135,%rs129,%rs132; }

	// end inline asm
	ld.global.nc.u16 	%rs139, [%rd16+8];
	ld.global.nc.u16 	%rs140, [%rd18+8];
	// begin inline asm
	{ mul.bf16 %rs138,%rs139,%rs140; }

	// end inline asm
	// begin inline asm
	{ add.bf16 %rs141,%rs135,%rs138; }

	// end inline asm
	ld.global.nc.u16 	%rs145, [%rd16+10];
	ld.global.nc.u16 	%rs146, [%rd18+10];
	// begin inline asm
	{ mul.bf16 %rs144,%rs145,%rs146; }

	// end inline asm
	// begin inline asm
	{ add.bf16 %rs147,%rs141,%rs144; }

	// end inline asm
	ld.global.nc.u16 	%rs151, [%rd16+12];
	ld.global.nc.u16 	%rs152, [%rd18+12];
	// begin inline asm
	{ mul.bf16 %rs150,%rs151,%rs152; }

	// end inline asm
	// begin inline asm
	{ add.bf16 %rs153,%rs147,%rs150; }

	// end inline asm
	ld.global.nc.u16 	%rs157, [%rd16+14];
	ld.global.nc.u16 	%rs158, [%rd18+14];
	// begin inline asm
	{ mul.bf16 %rs156,%rs157,%rs158; }

	// end inline asm
	// begin inline asm
	{ add.bf16 %rs201,%rs153,%rs156; }

	// end inline asm
	add.s32 	%r35, %r35, 8;
$L__BB1_8:
	setp.eq.s32 	%p7, %r11, 0;
	@%p7 bra 	$L__BB1_14;
	and.b32  	%r14, %r23, 3;
	setp.lt.u32 	%p8, %r11, 4;
	@%p8 bra 	$L__BB1_11;
	add.s32 	%r31, %r35, %r2;
	mul.wide.s32 	%rd19, %r31, 2;
	add.s64 	%rd20, %rd2, %rd19;
	mul.wide.u32 	%rd21, %r35, 2;
	add.s64 	%rd22, %rd1, %rd21;
	ld.global.nc.u16 	%rs164, [%rd20];
	ld.global.nc.u16 	%rs165, [%rd22];
	// begin inline asm
	{ mul.bf16 %rs163,%rs164,%rs165; }

	// end inline asm
	// begin inline asm
	{ add.bf16 %rs166,%rs201,%rs163; }

	// end inline asm
	ld.global.nc.u16 	%rs170, [%rd20+2];
	ld.global.nc.u16 	%rs171, [%rd22+2];
	// begin inline asm
	{ mul.bf16 %rs169,%rs170,%rs171; }

	// end inline asm
	// begin inline asm
	{ add.bf16 %rs172,%rs166,%rs169; }

	// end inline asm
	ld.global.nc.u16 	%rs176, [%rd20+4];
	ld.global.nc.u16 	%rs177, [%rd22+4];
	// begin inline asm
	{ mul.bf16 %rs175,%rs176,%rs177; }

	// end inline asm
	// begin inline asm
	{ add.bf16 %rs178,%rs172,%rs175; }

	// end inline asm
	ld.global.nc.u16 	%rs182, [%rd20+6];
	ld.global.nc.u16 	%rs183, [%rd22+6];
	// begin inline asm
	{ mul.bf16 %rs181,%rs182,%rs183; }

	// end inline asm
	// begin inline asm
	{ add.bf16 %rs201,%rs178,%rs181; }

	// end inline asm
	add.s32 	%r35, %r35, 4;
$L__BB1_11:
	setp.eq.s32 	%p9, %r14, 0;
	@%p9 bra 	$L__BB1_14;
	mul.wide.u32 	%rd23, %r35, 2;
	add.s64 	%rd30, %rd1, %rd23;
	add.s32 	%r38, %r35, %r2;
	neg.s32 	%r37, %r14;
$L__BB1_13:
	.pragma "nounroll";
	mul.wide.s32 	%rd24, %r38, 2;
	add.s64 	%rd25, %rd2, %rd24;
	ld.global.nc.u16 	%rs188, [%rd25];
	ld.global.nc.u16 	%rs189, [%rd30];
	// begin inline asm
	{ mul.bf16 %rs187,%rs188,%rs189; }

	// end inline asm
	// begin inline asm
	{ add.bf16 %rs201,%rs201,%rs187; }

	// end inline asm
	add.s64 	%rd30, %rd30, 2;
	add.s32 	%r38, %r38, 1;
	add.s32 	%r37, %r37, 1;
	setp.ne.s32 	%p10, %r37, 0;
	@%p10 bra 	$L__BB1_13;
$L__BB1_14:
	cvta.to.global.u64 	%rd26, %rd10;
	mul.wide.s32 	%rd27, %r1, 2;
	add.s64 	%rd28, %rd26, %rd27;
	st.global.u16 	[%rd28], %rs201;
$L__BB1_15:
	ret;

}
	// .globl	_Z16matVecMultKernelIfEvPKT_S2_PS0_ii
.visible .entry _Z16matVecMultKernelIfEvPKT_S2_PS0_ii(
	.param .u64 .ptr .align 1 _Z16matVecMultKernelIfEvPKT_S2_PS0_ii_param_0,
	.param .u64 .ptr .align 1 _Z16matVecMultKernelIfEvPKT_S2_PS0_ii_param_1,
	.param .u64 .ptr .align 1 _Z16matVecMultKernelIfEvPKT_S2_PS0_ii_param_2,
	.param .u32 _Z16matVecMultKernelIfEvPKT_S2_PS0_ii_param_3,
	.param .u32 _Z16matVecMultKernelIfEvPKT_S2_PS0_ii_param_4
)
{
	.reg .pred 	%p<11>;
	.reg .b32 	%r<38>;
	.reg .b32 	%f<112>;
	.reg .b64 	%rd<31>;

	ld.param.u64 	%rd11, [_Z16matVecMultKernelIfEvPKT_S2_PS0_ii_param_0];
	ld.param.u64 	%rd12, [_Z16matVecMultKernelIfEvPKT_S2_PS0_ii_param_1];
	ld.param.u64 	%rd10, [_Z16matVecMultKernelIfEvPKT_S2_PS0_ii_param_2];
	ld.param.u32 	%r24, [_Z16matVecMultKernelIfEvPKT_S2_PS0_ii_param_3];
	ld.param.u32 	%r23, [_Z16matVecMultKernelIfEvPKT_S2_PS0_ii_param_4];
	cvta.to.global.u64 	%rd1, %rd12;
	cvta.to.global.u64 	%rd2, %rd11;
	mov.u32 	%r25, %ctaid.x;
	mov.u32 	%r26, %ntid.x;
	mov.u32 	%r27, %tid.x;
	mad.lo.s32 	%r1, %r25, %r26, %r27;
	setp.ge.s32 	%p1, %r1, %r24;
	@%p1 bra 	$L__BB2_15;
	setp.lt.s32 	%p2, %r23, 1;
	mov.f32 	%f111, 0f00000000;
	@%p2 bra 	$L__BB2_14;
	mul.lo.s32 	%r2, %r23, %r1;
	and.b32  	%r3, %r23, 15;
	setp.lt.u32 	%p3, %r23, 16;
	mov.f32 	%f111, 0f00000000;
	mov.b32 	%r34, 0;
	@%p3 bra 	$L__BB2_5;
	and.b32  	%r34, %r23, 2147483632;
	neg.s32 	%r32, %r34;
	add.s64 	%rd3, %rd2, 32;
	add.s64 	%rd29, %rd1, 32;
	mov.f32 	%f111, 0f00000000;
	mov.u32 	%r31, %r2;
$L__BB2_4:
	.pragma "nounroll";
	mul.wide.s32 	%rd13, %r31, 4;
	add.s64 	%rd14, %rd3, %rd13;
	ld.global.nc.f32 	%f18, [%rd14+-32];
	ld.global.nc.f32 	%f19, [%rd29+-32];
	fma.rn.f32 	%f20, %f18, %f19, %f111;
	ld.global.nc.f32 	%f21, [%rd14+-28];
	ld.global.nc.f32 	%f22, [%rd29+-28];
	fma.rn.f32 	%f23, %f21, %f22, %f20;
	ld.global.nc.f32 	%f24, [%rd14+-24];
	ld.global.nc.f32 	%f25, [%rd29+-24];
	fma.rn.f32 	%f26, %f24, %f25, %f23;
	ld.global.nc.f32 	%f27, [%rd14+-20];
	ld.global.nc.f32 	%f28, [%rd29+-20];
	fma.rn.f32 	%f29, %f27, %f28, %f26;
	ld.global.nc.f32 	%f30, [%rd14+-16];
	ld.global.nc.f32 	%f31, [%rd29+-16];
	fma.rn.f32 	%f32, %f30, %f31, %f29;
	ld.global.nc.f32 	%f33, [%rd14+-12];
	ld.global.nc.f32 	%f34, [%rd29+-12];
	fma.rn.f32 	%f35, %f33, %f34, %f32;
	ld.global.nc.f32 	%f36, [%rd14+-8];
	ld.global.nc.f32 	%f37, [%rd29+-8];
	fma.rn.f32 	%f38, %f36, %f37, %f35;
	ld.global.nc.f32 	%f39, [%rd14+-4];
	ld.global.nc.f32 	%f40, [%rd29+-4];
	fma.rn.f32 	%f41, %f39, %f40, %f38;
	ld.global.nc.f32 	%f42, [%rd14];
	ld.global.nc.f32 	%f43, [%rd29];
	fma.rn.f32 	%f44, %f42, %f43, %f41;
	ld.global.nc.f32 	%f45, [%rd14+4];
	ld.global.nc.f32 	%f46, [%rd29+4];
	fma.rn.f32 	%f47, %f45, %f46, %f44;
	ld.global.nc.f32 	%f48, [%rd14+8];
	ld.global.nc.f32 	%f49, [%rd29+8];
	fma.rn.f32 	%f50, %f48, %f49, %f47;
	ld.global.nc.f32 	%f51, [%rd14+12];
	ld.global.nc.f32 	%f52, [%rd29+12];
	fma.rn.f32 	%f53, %f51, %f52, %f50;
	ld.global.nc.f32 	%f54, [%rd14+16];
	ld.global.nc.f32 	%f55, [%rd29+16];
	fma.rn.f32 	%f56, %f54, %f55, %f53;
	ld.global.nc.f32 	%f57, [%rd14+20];
	ld.global.nc.f32 	%f58, [%rd29+20];
	fma.rn.f32 	%f59, %f57, %f58, %f56;
	ld.global.nc.f32 	%f60, [%rd14+24];
	ld.global.nc.f32 	%f61, [%rd29+24];
	fma.rn.f32 	%f62, %f60, %f61, %f59;
	ld.global.nc.f32 	%f63, [%rd14+28];
	ld.global.nc.f32 	%f64, [%rd29+28];
	fma.rn.f32 	%f111, %f63, %f64, %f62;
	add.s32 	%r32, %r32, 16;
	add.s32 	%r31, %r31, 16;
	add.s64 	%rd29, %rd29, 64;
	setp.ne.s32 	%p4, %r32, 0;
	@%p4 bra 	$L__BB2_4;
$L__BB2_5:
	setp.eq.s32 	%p5, %r3, 0;
	@%p5 bra 	$L__BB2_14;
	and.b32  	%r11, %r23, 7;
	setp.lt.u32 	%p6, %r3, 8;
	@%p6 bra 	$L__BB2_8;
	add.s32 	%r29, %r34, %r2;
	mul.wide.s32 	%rd15, %r29, 4;
	add.s64 	%rd16, %rd2, %rd15;
	ld.global.nc.f32 	%f66, [%rd16];
	mul.wide.u32 	%rd17, %r34, 4;
	add.s64 	%rd18, %rd1, %rd17;
	ld.global.nc.f32 	%f67, [%rd18];
	fma.rn.f32 	%f68, %f66, %f67, %f111;
	ld.global.nc.f32 	%f69, [%rd16+4];
	ld.global.nc.f32 	%f70, [%rd18+4];
	fma.rn.f32 	%f71, %f69, %f70, %f68;
	ld.global.nc.f32 	%f72, [%rd16+8];
	ld.global.nc.f32 	%f73, [%rd18+8];
	fma.rn.f32 	%f74, %f72, %f73, %f71;
	ld.global.nc.f32 	%f75, [%rd16+12];
	ld.global.nc.f32 	%f76, [%rd18+12];
	fma.rn.f32 	%f77, %f75, %f76, %f74;
	ld.global.nc.f32 	%f78, [%rd16+16];
	ld.global.nc.f32 	%f79, [%rd18+16];
	fma.rn.f32 	%f80, %f78, %f79, %f77;
	ld.global.nc.f32 	%f81, [%rd16+20];
	ld.global.nc.f32 	%f82, [%rd18+20];
	fma.rn.f32 	%f83, %f81, %f82, %f80;
	ld.global.nc.f32 	%f84, [%rd16+24];
	ld.global.nc.f32 	%f85, [%rd18+24];
	fma.rn.f32 	%f86, %f84, %f85, %f83;
	ld.global.nc.f32 	%f87, [%rd16+28];
	ld.global.nc.f32 	%f88, [%rd18+28];
	fma.rn.f32 	%f111, %f87, %f88, %f86;
	add.s32 	%r34, %r34, 8;
$L__BB2_8:
	setp.eq.s32 	%p7, %r11, 0;
	@%p7 bra 	$L__BB2_14;
	and.b32  	%r14, %r23, 3;
	setp.lt.u32 	%p8, %r11, 4;
	@%p8 bra 	$L__BB2_11;
	add.s32 	%r30, %r34, %r2;
	mul.wide.s32 	%rd19, %r30, 4;
	add.s64 	%rd20, %rd2, %rd19;
	ld.global.nc.f32 	%f90, [%rd20];
	mul.wide.u32 	%rd21, %r34, 4;
	add.s64 	%rd22, %rd1, %rd21;
	ld.global.nc.f32 	%f91, [%rd22];
	fma.rn.f32 	%f92, %f90, %f91, %f111;
	ld.global.nc.f32 	%f93, [%rd20+4];
	ld.global.nc.f32 	%f94, [%rd22+4];
	fma.rn.f32 	%f95, %f93, %f94, %f92;
	ld.global.nc.f32 	%f96, [%rd20+8];
	ld.global.nc.f32 	%f97, [%rd22+8];
	fma.rn.f32 	%f98, %f96, %f97, %f95;
	ld.global.nc.f32 	%f99, [%rd20+12];
	ld.global.nc.f32 	%f100, [%rd22+12];
	fma.rn.f32 	%f111, %f99, %f100, %f98;
	add.s32 	%r34, %r34, 4;
$L__BB2_11:
	setp.eq.s32 	%p9, %r14, 0;
	@%p9 bra 	$L__BB2_14;
	mul.wide.u32 	%rd23, %r34, 4;
	add.s64 	%rd30, %rd1, %rd23;
	add.s32 	%r37, %r34, %r2;
	neg.s32 	%r36, %r14;
$L__BB2_13:
	.pragma "nounroll";
	mul.wide.s32 	%rd24, %r37, 4;
	add.s64 	%rd25, %rd2, %rd24;
	ld.global.nc.f32 	%f101, [%rd25];
	ld.global.nc.f32 	%f102, [%rd30];
	fma.rn.f32 	%f111, %f101, %f102, %f111;
	add.s64 	%rd30, %rd30, 4;
	add.s32 	%r37, %r37, 1;
	add.s32 	%r36, %r36, 1;
	setp.ne.s32 	%p10, %r36, 0;
	@%p10 bra 	$L__BB2_13;
$L__BB2_14:
	cvta.to.global.u64 	%rd26, %rd10;
	mul.wide.s32 	%rd27, %r1, 4;
	add.s64 	%rd28, %rd26, %rd27;
	st.global.f32 	[%rd28], %f111;
$L__BB2_15:
	ret;

}
	// .globl	_Z16matVecMultKernelIdEvPKT_S2_PS0_ii
.visible .entry _Z16matVecMultKernelIdEvPKT_S2_PS0_ii(
	.param .u64 .ptr .align 1 _Z16matVecMultKernelIdEvPKT_S2_PS0_ii_param_0,
	.param .u64 .ptr .align 1 _Z16matVecMultKernelIdEvPKT_S2_PS0_ii_param_1,
	.param .u64 .ptr .align 1 _Z16matVecMultKernelIdEvPKT_S2_PS0_ii_param_2,
	.param .u32 _Z16matVecMultKernelIdEvPKT_S2_PS0_ii_param_3,
	.param .u32 _Z16matVecMultKernelIdEvPKT_S2_PS0_ii_param_4
)
{
	.reg .pred 	%p<11>;
	.reg .b32 	%r<38>;
	.reg .b64 	%rd<31>;
	.reg .b64 	%fd<112>;

	ld.param.u64 	%rd11, [_Z16matVecMultKernelIdEvPKT_S2_PS0_ii_param_0];
	ld.param.u64 	%rd12, [_Z16matVecMultKernelIdEvPKT_S2_PS0_ii_param_1];
	ld.param.u64 	%rd10, [_Z16matVecMultKernelIdEvPKT_S2_PS0_ii_param_2];
	ld.param.u32 	%r24, [_Z16matVecMultKernelIdEvPKT_S2_PS0_ii_param_3];
	ld.param.u32 	%r23, [_Z16matVecMultKernelIdEvPKT_S2_PS0_ii_param_4];
	cvta.to.global.u64 	%rd1, %rd12;
	cvta.to.global.u64 	%rd2, %rd11;
	mov.u32 	%r25, %ctaid.x;
	mov.u32 	%r26, %ntid.x;
	mov.u32 	%r27, %tid.x;
	mad.lo.s32 	%r1, %r25, %r26, %r27;
	setp.ge.s32 	%p1, %r1, %r24;
	@%p1 bra 	$L__BB3_15;
	setp.lt.s32 	%p2, %r23, 1;
	mov.f64 	%fd111, 0d0000000000000000;
	@%p2 bra 	$L__BB3_14;
	mul.lo.s32 	%r2, %r23, %r1;
	and.b32  	%r3, %r23, 15;
	setp.lt.u32 	%p3, %r23, 16;
	mov.f64 	%fd111, 0d0000000000000000;
	mov.b32 	%r34, 0;
	@%p3 bra 	$L__BB3_5;
	and.b32  	%r34, %r23, 2147483632;
	neg.s32 	%r32, %r34;
	add.s64 	%rd3, %rd2, 64;
	add.s64 	%rd29, %rd1, 64;
	mov.f64 	%fd111, 0d0000000000000000;
	mov.u32 	%r31, %r2;
$L__BB3_4:
	.pragma "nounroll";
	mul.wide.s32 	%rd13, %r31, 8;
	add.s64 	%rd14, %rd3, %rd13;
	ld.global.nc.f64 	%fd18, [%rd14+-64];
	ld.global.nc.f64 	%fd19, [%rd29+-64];
	fma.rn.f64 	%fd20, %fd18, %fd19, %fd111;
	ld.global.nc.f64 	%fd21, [%rd14+-56];
	ld.global.nc.f64 	%fd22, [%rd29+-56];
	fma.rn.f64 	%fd23, %fd21, %fd22, %fd20;
	ld.global.nc.f64 	%fd24, [%rd14+-48];
	ld.global.nc.f64 	%fd25, [%rd29+-48];
	fma.rn.f64 	%fd26, %fd24, %fd25, %fd23;
	ld.global.nc.f64 	%fd27, [%rd14+-40];
	ld.global.nc.f64 	%fd28, [%rd29+-40];
	fma.rn.f64 	%fd29, %fd27, %fd28, %fd26;
	ld.global.nc.f64 	%fd30, [%rd14+-32];
	ld.global.nc.f64 	%fd31, [%rd29+-32];
	fma.rn.f64 	%fd32, %fd30, %fd31, %fd29;
	ld.global.nc.f64 	%fd33, [%rd14+-24];
	ld.global.nc.f64 	%fd34, [%rd29+-24];
	fma.rn.f64 	%fd35, %fd33, %fd34, %fd32;
	ld.global.nc.f64 	%fd36, [%rd14+-16];
	ld.global.nc.f64 	%fd37, [%rd29+-16];
	fma.rn.f64 	%fd38, %fd36, %fd37, %fd35;
	ld.global.nc.f64 	%fd39, [%rd14+-8];
	ld.global.nc.f64 	%fd40, [%rd29+-8];
	fma.rn.f64 	%fd41, %fd39, %fd40, %fd38;
	ld.global.nc.f64 	%fd42, [%rd14];
	ld.global.nc.f64 	%fd43, [%rd29];
	fma.rn.f64 	%fd44, %fd42, %fd43, %fd41;
	ld.global.nc.f64 	%fd45, [%rd14+8];
	ld.global.nc.f64 	%fd46, [%rd29+8];
	fma.rn.f64 	%fd47, %fd45, %fd46, %fd44;
	ld.global.nc.f64 	%fd48, [%rd14+16];
	ld.global.nc.f64 	%fd49, [%rd29+16];
	fma.rn.f64 	%fd50, %fd48, %fd49, %fd47;
	ld.global.nc.f64 	%fd51, [%rd14+24];
	ld.global.nc.f64 	%fd52, [%rd29+24];
	fma.rn.f64 	%fd53, %fd51, %fd52, %fd50;
	ld.global.nc.f64 	%fd54, [%rd14+32];
	ld.global.nc.f64 	%fd55, [%rd29+32];
	fma.rn.f64 	%fd56, %fd54, %fd55, %fd53;
	ld.global.nc.f64 	%fd57, [%rd14+40];
	ld.global.nc.f64 	%fd58, [%rd29+40];
	fma.rn.f64 	%fd59, %fd57, %fd58, %fd56;
	ld.global.nc.f64 	%fd60, [%rd14+48];
	ld.global.nc.f64 	%fd61, [%rd29+48];
	fma.rn.f64 	%fd62, %fd60, %fd61, %fd59;
	ld.global.nc.f64 	%fd63, [%rd14+56];
	ld.global.nc.f64 	%fd64, [%rd29+56];
	fma.rn.f64 	%fd111, %fd63, %fd64, %fd62;
	add.s32 	%r32, %r32, 16;
	add.s32 	%r31, %r31, 16;
	add.s64 	%rd29, %rd29, 128;
	setp.ne.s32 	%p4, %r32, 0;
	@%p4 bra 	$L__BB3_4;
$L__BB3_5:
	setp.eq.s32 	%p5, %r3, 0;
	@%p5 bra 	$L__BB3_14;
	and.b32  	%r11, %r23, 7;
	setp.lt.u32 	%p6, %r3, 8;
	@%p6 bra 	$L__BB3_8;
	add.s32 	%r29, %r34, %r2;
	mul.wide.s32 	%rd15, %r29, 8;
	add.s64 	%rd16, %rd2, %rd15;
	ld.global.nc.f64 	%fd66, [%rd16];
	mul.wide.u32 	%rd17, %r34, 8;
	add.s64 	%rd18, %rd1, %rd17;
	ld.global.nc.f64 	%fd67, [%rd18];
	fma.rn.f64 	%fd68, %fd66, %fd67, %fd111;
	ld.global.nc.f64 	%fd69, [%rd16+8];
	ld.global.nc.f64 	%fd70, [%rd18+8];
	fma.rn.f64 	%fd71, %fd69, %fd70, %fd68;
	ld.global.nc.f64 	%fd72, [%rd16+16];
	ld.global.nc.f64 	%fd73, [%rd18+16];
	fma.rn.f64 	%fd74, %fd72, %fd73, %fd71;
	ld.global.nc.f64 	%fd75, [%rd16+24];
	ld.global.nc.f64 	%fd76, [%rd18+24];
	fma.rn.f64 	%fd77, %fd75, %fd76, %fd74;
	ld.global.nc.f64 	%fd78, [%rd16+32];
	ld.global.nc.f64 	%fd79, [%rd18+32];
	fma.rn.f64 	%fd80, %fd78, %fd79, %fd77;
	ld.global.nc.f64 	%fd81, [%rd16+40];
	ld.global.nc.f64 	%fd82, [%rd18+40];
	fma.rn.f64 	%fd83, %fd81, %fd82, %fd80;
	ld.global.nc.f64 	%fd84, [%rd16+48];
	ld.global.nc.f64 	%fd85, [%rd18+48];
	fma.rn.f64 	%fd86, %fd84, %fd85, %fd83;
	ld.global.nc.f64 	%fd87, [%rd16+56];
	ld.global.nc.f64 	%fd88, [%rd18+56];
	fma.rn.f64 	%fd111, %fd87, %fd88, %fd86;
	add.s32 	%r34, %r34, 8;
$L__BB3_8:
	setp.eq.s32 	%p7, %r11, 0;
	@%p7 bra 	$L__BB3_14;
	and.b32  	%r14, %r23, 3;
	setp.lt.u32 	%p8, %r11, 4;
	@%p8 bra 	$L__BB3_11;
	add.s32 	%r30, %r34, %r2;
	mul.wide.s32 	%rd19, %r30, 8;
	add.s64 	%rd20, %rd2, %rd19;
	ld.global.nc.f64 	%fd90, [%rd20];
	mul.wide.u32 	%rd21, %r34, 8;
	add.s64 	%rd22, %rd1, %rd21;
	ld.global.nc.f64 	%fd91, [%rd22];
	fma.rn.f64 	%fd92, %fd90, %fd91, %fd111;
	ld.global.nc.f64 	%fd93, [%rd20+8];
	ld.global.nc.f64 	%fd94, [%rd22+8];
	fma.rn.f64 	%fd95, %fd93, %fd94, %fd92;
	ld.global.nc.f64 	%fd96, [%rd20+16];
	ld.global.nc.f64 	%fd97, [%rd22+16];
	fma.rn.f64 	%fd98, %fd96, %fd97, %fd95;
	ld.global.nc.f64 	%fd99, [%rd20+24];
	ld.global.nc.f64 	%fd100, [%rd22+24];
	fma.rn.f64 	%fd111, %fd99, %fd100, %fd98;
	add.s32 	%r34, %r34, 4;
$L__BB3_11:
	setp.eq.s32 	%p9, %r14, 0;
	@%p9 bra 	$L__BB3_14;
	mul.wide.u32 	%rd23, %r34, 8;
	add.s64 	%rd30, %rd1, %rd23;
	add.s32 	%r37, %r34, %r2;
	neg.s32 	%r36, %r14;
$L__BB3_13:
	.pragma "nounroll";
	mul.wide.s32 	%rd24, %r37, 8;
	add.s64 	%rd25, %rd2, %rd24;
	ld.global.nc.f64 	%fd101, [%rd25];
	ld.global.nc.f64 	%fd102, [%rd30];
	fma.rn.f64 	%fd111, %fd101, %fd102, %fd111;
	add.s64 	%rd30, %rd30, 8;
	add.s32 	%r37, %r37, 1;
	add.s32 	%r36, %r36, 1;
	setp.ne.s32 	%p10, %r36, 0;
	@%p10 bra 	$L__BB3_13;
$L__BB3_14:
	cvta.to.global.u64 	%rd26, %rd10;
	mul.wide.s32 	%rd27, %r1, 8;
	add.s64 	%rd28, %rd26, %rd27;
	st.global.f64 	[%rd28], %fd111;
$L__BB3_15:
	ret;

}


// ===== COMPILED SASS (sm_100) =====

	.target	sm_100

	.elftype	@"ET_EXEC"


//--------------------- .note.nv.tkinfo           --------------------------
	.section	.note.nv.tkinfo,"",@"SHT_NOTE"
	.sectionflags	@"SHF_NOTE_NV_TKINFO"
	.tkinfo
        /*0018*/ 	.word	0x00000002
        /*0030*/ 	.string	""
        /*0030*/ 	.string	"ptxas"
        /*0030*/ 	.string	"Cuda compilation tools, release 13.0, V13.0.88"
        /*0030*/ 	.string	"Build cuda_13.0.r13.0/compiler.36424714_0"
        /*0030*/ 	.string	"-arch sm_100 -m 64 "



//--------------------- .note.nv.cuinfo           --------------------------
	.section	.note.nv.cuinfo,"",@"SHT_NOTE"
	.sectionflags	@"SHF_NOTE_NV_CUINFO"
        /*0018*/ 	.short	0x0002
        /*001a*/ 	.short	0x0064
        /*001c*/ 	.short	0x0082
	.zero		2


//--------------------- .nv.info                  --------------------------
	.section	.nv.info,"",@"SHT_CUDA_INFO"
	.align	4


	//----- nvinfo : EIATTR_REGCOUNT
	.align		4
        /*0000*/ 	.byte	0x04, 0x2f
        /*0002*/ 	.short	(.L_1 - .L_0)
	.align		4
.L_0:
        /*0004*/ 	.word	index@(_Z16matVecMultKernelI6__halfEvPKT_S3_PS1_ii)
        /*0008*/ 	.word	0x0000001e


	//----- nvinfo : EIATTR_FRAME_SIZE
	.align		4
.L_1:
        /*000c*/ 	.byte	0x04, 0x11
        /*000e*/ 	.short	(.L_3 - .L_2)
	.align		4
.L_2:
        /*0010*/ 	.word	index@(_Z16matVecMultKernelI6__halfEvPKT_S3_PS1_ii)
        /*0014*/ 	.word	0x00000000


	//----- nvinfo : EIATTR_REGCOUNT
	.align		4
.L_3:
        /*0018*/ 	.byte	0x04, 0x2f
        /*001a*/ 	.short	(.L_5 - .L_4)
	.align		4
.L_4:
        /*001c*/ 	.word	index@(_Z16matVecMultKernelI13__nv_bfloat16EvPKT_S3_PS1_ii)
        /*0020*/ 	.word	0x0000001e


	//----- nvinfo : EIATTR_FRAME_SIZE
	.align		4
.L_5:
        /*0024*/ 	.byte	0x04, 0x11
        /*0026*/ 	.short	(.L_7 - .L_6)
	.align		4
.L_6:
        /*0028*/ 	.word	index@(_Z16matVecMultKernelI13__nv_bfloat16EvPKT_S3_PS1_ii)
        /*002c*/ 	.word	0x00000000


	//----- nvinfo : EIATTR_REGCOUNT
	.align		4
.L_7:
        /*0030*/ 	.byte	0x04, 0x2f
        /*0032*/ 	.short	(.L_9 - .L_8)
	.align		4
.L_8:
        /*0034*/ 	.word	index@(_Z16matVecMultKernelIfEvPKT_S2_PS0_ii)
        /*0038*/ 	.word	0x0000001e


	//----- nvinfo : EIATTR_FRAME_SIZE
	.align		4
.L_9:
        /*003c*/ 	.byte	0x04, 0x11
        /*003e*/ 	.short	(.L_11 - .L_10)
	.align		4
.L_10:
        /*0040*/ 	.word	index@(_Z16matVecMultKernelIfEvPKT_S2_PS0_ii)
        /*0044*/ 	.word	0x00000000


	//----- nvinfo : EIATTR_REGCOUNT
	.align		4
.L_11:
        /*0048*/ 	.byte	0x04, 0x2f
        /*004a*/ 	.short	(.L_13 - .L_12)
	.align		4
.L_12:
        /*004c*/ 	.word	index@(_Z16matVecMultKernelIdEvPKT_S2_PS0_ii)
        /*0050*/ 	.word	0x00000020


	//----- nvinfo : EIATTR_FRAME_SIZE
	.align		4
.L_13:
        /*0054*/ 	.byte	0x04, 0x11
        /*0056*/ 	.short	(.L_15 - .L_14)
	.align		4
.L_14:
        /*0058*/ 	.word	index@(_Z16matVecMultKernelIdEvPKT_S2_PS0_ii)
        /*005c*/ 	.word	0x00000000


	//----- nvinfo : EIATTR_MIN_STACK_SIZE
	.align		4
.L_15:
        /*0060*/ 	.byte	0x04, 0x12
        /*0062*/ 	.short	(.L_17 - .L_16)
	.align		4
.L_16:
        /*0064*/ 	.word	index@(_Z16matVecMultKernelIdEvPKT_S2_PS0_ii)
        /*0068*/ 	.word	0x00000000


	//----- nvinfo : EIATTR_MIN_STACK_SIZE
	.align		4
.L_17:
        /*006c*/ 	.byte	0x04, 0x12
        /*006e*/ 	.short	(.L_19 - .L_18)
	.align		4
.L_18:
        /*0070*/ 	.word	index@(_Z16matVecMultKernelIfEvPKT_S2_PS0_ii)
        /*0074*/ 	.word	0x00000000


	//----- nvinfo : EIATTR_MIN_STACK_SIZE
	.align		4
.L_19:
        /*0078*/ 	.byte	0x04, 0x12
        /*007a*/ 	.short	(.L_21 - .L_20)
	.align		4
.L_20:
        /*007c*/ 	.word	index@(_Z16matVecMultKernelI13__nv_bfloat16EvPKT_S3_PS1_ii)
        /*0080*/ 	.word	0x00000000


	//----- nvinfo : EIATTR_MIN_STACK_SIZE
	.align		4
.L_21:
        /*0084*/ 	.byte	0x04, 0x12
        /*0086*/ 	.short	(.L_23 - .L_22)
	.align		4
.L_22:
        /*0088*/ 	.word	index@(_Z16matVecMultKernelI6__halfEvPKT_S3_PS1_ii)
        /*008c*/ 	.word	0x00000000
.L_23:


//--------------------- .nv.compat                --------------------------
	.section	.nv.compat,"",@"SHT_CUDA_COMPAT_INFO"
	.align	4
        /*0000*/ 	.byte	0x02, 0x09, 0x00, 0x00, 0x02, 0x02, 0x01, 0x00, 0x02, 0x05, 0x05, 0x00, 0x03, 0x07, 0x01, 0x01
        /*0010*/ 	.byte	0x02, 0x03, 0x00, 0x00, 0x02, 0x06, 0x01, 0x00, 0x04, 0x0b, 0x08, 0x00, 0x01, 0x00, 0x00, 0x00
        /*0020*/ 	.byte	0x00, 0x00, 0x00, 0x00


//--------------------- .nv.info._Z16matVecMultKernelIdEvPKT_S2_PS0_ii --------------------------
	.section	.nv.info._Z16matVecMultKernelIdEvPKT_S2_PS0_ii,"",@"SHT_CUDA_INFO"
	.sectionflags	@""
	.align	4


	//----- nvinfo : EIATTR_CUDA_API_VERSION
	.align		4
        /*0000*/ 	.byte	0x04, 0x37
        /*0002*/ 	.short	(.L_25 - .L_24)
.L_24:
        /*0004*/ 	.word	0x00000082


	//----- nvinfo : EIATTR_KPARAM_INFO
	.align		4
.L_25:
        /*0008*/ 	.byte	0x04, 0x17
        /*000a*/ 	.short	(.L_27 - .L_26)
.L_26:
        /*000c*/ 	.word	0x00000000
        /*0010*/ 	.short	0x0004
        /*0012*/ 	.short	0x001c
        /*0014*/ 	.byte	0x00, 0xf0, 0x11, 0x00


	//----- nvinfo : EIATTR_KPARAM_INFO
	.align		4
.L_27:
        /*0018*/ 	.byte	0x04, 0x17
        /*001a*/ 	.short	(.L_29 - .L_28)
.L_28:
        /*001c*/ 	.word	0x00000000
        /*0020*/ 	.short	0x0003
        /*0022*/ 	.short	0x0018
        /*0024*/ 	.byte	0x00, 0xf0, 0x11, 0x00


	//----- nvinfo : EIATTR_KPARAM_INFO
	.align		4
.L_29:
        /*0028*/ 	.byte	0x04, 0x17
        /*002a*/ 	.short	(.L_31 - .L_30)
.L_30:
        /*002c*/ 	.word	0x00000000
        /*0030*/ 	.short	0x0002
        /*0032*/ 	.short	0x0010
        /*0034*/ 	.byte	0x00, 0xf5, 0x21, 0x00


	//----- nvinfo : EIATTR_KPARAM_INFO
	.align		4
.L_31:
        /*0038*/ 	.byte	0x04, 0x17
        /*003a*/ 	.short	(.L_33 - .L_32)
.L_32:
        /*003c*/ 	.word	0x00000000
        /*0040*/ 	.short	0x0001
        /*0042*/ 	.short	0x0008
        /*0044*/ 	.byte	0x00, 0xf5, 0x21, 0x00


	//----- nvinfo : EIATTR_KPARAM_INFO
	.align		4
.L_33:
        /*0048*/ 	.byte	0x04, 0x17
        /*004a*/ 	.short	(.L_35 - .L_34)
.L_34:
        /*004c*/ 	.word	0x00000000
        /*0050*/ 	.short	0x0000
        /*0052*/ 	.short	0x0000
        /*0054*/ 	.byte	0x00, 0xf5, 0x21, 0x00


	//----- nvinfo : EIATTR_SPARSE_MMA_MASK
	.align		4
.L_35:
        /*0058*/ 	.byte	0x03, 0x50
        /*005a*/ 	.short	0x0000


	//----- nvinfo : EIATTR_MAXREG_COUNT
	.align		4
        /*005c*/ 	.byte	0x03, 0x1b
        /*005e*/ 	.short	0x00ff


	//----- nvinfo : EIATTR_MERCURY_ISA_VERSION
	.align		4
        /*0060*/ 	.byte	0x03, 0x5f
        /*0062*/ 	.short	0x0101


	//----- nvinfo : EIATTR_VRC_CTA_INIT_COUNT
	.align		4
        /*0064*/ 	.byte	0x02, 0x4a
	.zero		1
	.zero		1


	//----- nvinfo : EIATTR_EXIT_INSTR_OFFSETS
	.align		4
        /*0068*/ 	.byte	0x04, 0x1c
        /*006a*/ 	.short	(.L_37 - .L_36)


	//   ....[0]....
.L_36:
        /*006c*/ 	.word	0x00000070


	//   ....[1]....
        /*0070*/ 	.word	0x00000ac0


	//----- nvinfo : EIATTR_CBANK_PARAM_SIZE
	.align		4
.L_37:
        /*0074*/ 	.byte	0x03, 0x19
        /*0076*/ 	.short	0x0020


	//----- nvinfo : EIATTR_PARAM_CBANK
	.align		4
        /*0078*/ 	.byte	0x04, 0x0a
        /*007a*/ 	.short	(.L_39 - .L_38)
	.align		4
.L_38:
        /*007c*/ 	.word	index@(.nv.constant0._Z16matVecMultKernelIdEvPKT_S2_PS0_ii)
        /*0080*/ 	.short	0x0380
        /*0082*/ 	.short	0x0020


	//----- nvinfo : EIATTR_SW_WAR
	.align		4
.L_39:
        /*0084*/ 	.byte	0x04, 0x36
        /*0086*/ 	.short	(.L_41 - .L_40)
.L_40:
        /*0088*/ 	.word	0x00000008
.L_41:


//--------------------- .nv.info._Z16matVecMultKernelIfEvPKT_S2_PS0_ii --------------------------
	.section	.nv.info._Z16matVecMultKernelIfEvPKT_S2_PS0_ii,"",@"SHT_CUDA_INFO"
	.sectionflags	@""
	.align	4


	//----- nvinfo : EIATTR_CUDA_API_VERSION
	.align		4
        /*0000*/ 	.byte	0x04, 0x37
        /*0002*/ 	.short	(.L_43 - .L_42)
.L_42:
        /*0004*/ 	.word	0x00000082


	//----- nvinfo : EIATTR_KPARAM_INFO
	.align		4
.L_43:
        /*0008*/ 	.byte	0x04, 0x17
        /*000a*/ 	.short	(.L_45 - .L_44)
.L_44:
        /*000c*/ 	.word	0x00000000
        /*0010*/ 	.short	0x0004
        /*0012*/ 	.short	0x001c
        /*0014*/ 	.byte	0x00, 0xf0, 0x11, 0x00


	//----- nvinfo : EIATTR_KPARAM_INFO
	.align		4
.L_45:
        /*0018*/ 	.byte	0x04, 0x17
        /*001a*/ 	.short	(.L_47 - .L_46)
.L_46:
        /*001c*/ 	.word	0x00000000
        /*0020*/ 	.short	0x0003
        /*0022*/ 	.short	0x0018
        /*0024*/ 	.byte	0x00, 0xf0, 0x11, 0x00


	//----- nvinfo : EIATTR_KPARAM_INFO
	.align		4
.L_47:
        /*0028*/ 	.byte	0x04, 0x17
        /*002a*/ 	.short	(.L_49 - .L_48)
.L_48:
        /*002c*/ 	.word	0x00000000
        /*0030*/ 	.short	0x0002
        /*0032*/ 	.short	0x0010
        /*0034*/ 	.byte	0x00, 0xf5, 0x21, 0x00


	//----- nvinfo : EIATTR_KPARAM_INFO
	.align		4
.L_49:
        /*0038*/ 	.byte	0x04, 0x17
        /*003a*/ 	.short	(.L_51 - .L_50)
.L_50:
        /*003c*/ 	.word	0x00000000
        /*0040*/ 	.short	0x0001
        /*0042*/ 	.short	0x0008
        /*0044*/ 	.byte	0x00, 0xf5, 0x21, 0x00


	//----- nvinfo : EIATTR_KPARAM_INFO
	.align		4
.L_51:
        /*0048*/ 	.byte	0x04, 0x17
        /*004a*/ 	.short	(.L_53 - .L_52)
.L_52:
        /*004c*/ 	.word	0x00000000
        /*0050*/ 	.short	0x0000
        /*0052*/ 	.short	0x0000
        /*0054*/ 	.byte	0x00, 0xf5, 0x21, 0x00


	//----- nvinfo : EIATTR_SPARSE_MMA_MASK
	.align		4
.L_53:
        /*0058*/ 	.byte	0x03, 0x50
        /*005a*/ 	.short	0x0000


	//----- nvinfo : EIATTR_MAXREG_COUNT
	.align		4
        /*005c*/ 	.byte	0x03, 0x1b
        /*005e*/ 	.short	0x00ff


	//----- nvinfo : EIATTR_MERCURY_ISA_VERSION
	.align		4
        /*0060*/ 	.byte	0x03, 0x5f
        /*0062*/ 	.short	0x0101


	//----- nvinfo : EIATTR_VRC_CTA_INIT_COUNT
	.align		4
        /*0064*/ 	.byte	0x02, 0x4a
	.zero		1
	.zero		1


	//----- nvinfo : EIATTR_EXIT_INSTR_OFFSETS
	.align		4
        /*0068*/ 	.byte	0x04, 0x1c
        /*006a*/ 	.short	(.L_55 - .L_54)


	//   ....[0]....
.L_54:
        /*006c*/ 	.word	0x00000070


	//   ....[1]....
        /*0070*/ 	.word	0x00000a90


	//----- nvinfo : EIATTR_CBANK_PARAM_SIZE
	.align		4
.L_55:
        /*0074*/ 	.byte	0x03, 0x19
        /*0076*/ 	.short	0x0020


	//----- nvinfo : EIATTR_PARAM_CBANK
	.align		4
        /*0078*/ 	.byte	0x04, 0x0a
        /*007a*/ 	.short	(.L_57 - .L_56)
	.align		4
.L_56:
        /*007c*/ 	.word	index@(.nv.constant0._Z16matVecMultKernelIfEvPKT_S2_PS0_ii)
        /*0080*/ 	.short	0x0380
        /*0082*/ 	.short	0x0020


	//----- nvinfo : EIATTR_SW_WAR
	.align		4
.L_57:
        /*0084*/ 	.byte	0x04, 0x36
        /*0086*/ 	.short	(.L_59 - .L_58)
.L_58:
        /*0088*/ 	.word	0x00000008
.L_59:


//--------------------- .nv.info._Z16matVecMultKernelI13__nv_bfloat16EvPKT_S3_PS1_ii --------------------------
	.section	.nv.info._Z16matVecMultKernelI13__nv_bfloat16EvPKT_S3_PS1_ii,"",@"SHT_CUDA_INFO"
	.sectionflags	@""
	.align	4


	//----- nvinfo : EIATTR_CUDA_API_VERSION
	.align		4
        /*0000*/ 	.byte	0x04, 0x37
        /*0002*/ 	.short	(.L_61 - .L_60)
.L_60:
        /*0004*/ 	.word	0x00000082


	//----- nvinfo : EIATTR_KPARAM_INFO
	.align		4
.L_61:
        /*0008*/ 	.byte	0x04, 0x17
        /*000a*/ 	.short	(.L_63 - .L_62)
.L_62:
        /*000c*/ 	.word	0x00000000
        /*0010*/ 	.short	0x0004
        /*0012*/ 	.short	0x001c
        /*0014*/ 	.byte	0x00, 0xf0, 0x11, 0x00


	//----- nvinfo : EIATTR_KPARAM_INFO
	.align		4
.L_63:
        /*0018*/ 	.byte	0x04, 0x17
        /*001a*/ 	.short	(.L_65 - .L_64)
.L_64:
        /*001c*/ 	.word	0x00000000
        /*0020*/ 	.short	0x0003
        /*0022*/ 	.short	0x0018
        /*0024*/ 	.byte	0x00, 0xf0, 0x11, 0x00


	//----- nvinfo : EIATTR_KPARAM_INFO
	.align		4
.L_65:
        /*0028*/ 	.byte	0x04, 0x17
        /*002a*/ 	.short	(.L_67 - .L_66)
.L_66:
        /*002c*/ 	.word	0x00000000
        /*0030*/ 	.short	0x0002
        /*0032*/ 	.short	0x0010
        /*0034*/ 	.byte	0x00, 0xf5, 0x21, 0x00


	//----- nvinfo : EIATTR_KPARAM_INFO
	.align		4
.L_67:
        /*0038*/ 	.byte	0x04, 0x17
        /*003a*/ 	.short	(.L_69 - .L_68)
.L_68:
        /*003c*/ 	.word	0x00000000
        /*0040*/ 	.short	0x0001
        /*0042*/ 	.short	0x0008
        /*0044*/ 	.byte	0x00, 0xf5, 0x21, 0x00


	//----- nvinfo : EIATTR_KPARAM_INFO
	.align		4
.L_69:
        /*0048*/ 	.byte	0x04, 0x17
        /*004a*/ 	.short	(.L_71 - .L_70)
.L_70:
        /*004c*/ 	.word	0x00000000
        /*0050*/ 	.short	0x0000
        /*0052*/ 	.short	0x0000
        /*0054*/ 	.byte	0x00, 0xf5, 0x21, 0x00


	//----- nvinfo : EIATTR_SPARSE_MMA_MASK
	.align		4
.L_71:
        /*0058*/ 	.byte	0x03, 0x50
        /*005a*/ 	.short	0x0000


	//----- nvinfo : EIATTR_MAXREG_COUNT
	.align		4
        /*005c*/ 	.byte	0x03, 0x1b
        /*005e*/ 	.short	0x00ff


	//----- nvinfo : EIATTR_MERCURY_ISA_VERSION
	.align		4
        /*0060*/ 	.byte	0x03, 0x5f
        /*0062*/ 	.short	0x0101


	//----- nvinfo : EIATTR_VRC_CTA_INIT_COUNT
	.align		4
        /*0064*/ 	.byte	0x02, 0x4a
	.zero		1
	.zero		1


	//----- nvinfo : EIATTR_EXIT_INSTR_OFFSETS
	.align		4
        /*0068*/ 	.byte	0x04, 0x1c
        /*006a*/ 	.short	(.L_73 - .L_72)


	//   ....[0]....
.L_72:
        /*006c*/ 	.word	0x00000070


	//   ....[1]....
        /*0070*/ 	.word	0x00000a70


	//----- nvinfo : EIATTR_CBANK_PARAM_SIZE
	.align		4
.L_73:
        /*0074*/ 	.byte	0x03, 0x19
        /*0076*/ 	.short	0x0020


	//----- nvinfo : EIATTR_PARAM_CBANK
	.align		4
        /*0078*/ 	.byte	0x04, 0x0a
        /*007a*/ 	.short	(.L_75 - .L_74)
	.align		4
.L_74:
        /*007c*/ 	.word	index@(.nv.constant0._Z16matVecMultKernelI13__nv_bfloat16EvPKT_S3_PS1_ii)
        /*0080*/ 	.short	0x0380
        /*0082*/ 	.short	0x0020


	//----- nvinfo : EIATTR_SW_WAR
	.align		4
.L_75:
        /*0084*/ 	.byte	0x04, 0x36
        /*0086*/ 	.short	(.L_77 - .L_76)
.L_76:
        /*0088*/ 	.word	0x00000008
.L_77:


//--------------------- .nv.info._Z16matVecMultKernelI6__halfEvPKT_S3_PS1_ii --------------------------
	.section	.nv.info._Z16matVecMultKernelI6__halfEvPKT_S3_PS1_ii,"",@"SHT_CUDA_INFO"
	.sectionflags	@""
	.align	4


	//----- nvinfo : EIATTR_CUDA_API_VERSION
	.align		4
        /*0000*/ 	.byte	0x04, 0x37
        /*0002*/ 	.short	(.L_79 - .L_78)
.L_78:
        /*0004*/ 	.word	0x00000082


	//----- nvinfo : EIATTR_KPARAM_INFO
	.align		4
.L_79:
        /*0008*/ 	.byte	0x04, 0x17
        /*000a*/ 	.short	(.L_81 - .L_80)
.L_80:
        /*000c*/ 	.word	0x00000000
        /*0010*/ 	.short	0x0004
        /*0012*/ 	.short	0x001c
        /*0014*/ 	.byte	0x00, 0xf0, 0x11, 0x00


	//----- nvinfo : EIATTR_KPARAM_INFO
	.align		4
.L_81:
        /*0018*/ 	.byte	0x04, 0x17
        /*001a*/ 	.short	(.L_83 - .L_82)
.L_82:
        /*001c*/ 	.word	0x00000000
        /*0020*/ 	.short	0x0003
        /*0022*/ 	.short	0x0018
        /*0024*/ 	.byte	0x00, 0xf0, 0x11, 0x00


	//----- nvinfo : EIATTR_KPARAM_INFO
	.align		4
.L_83:
        /*0028*/ 	.byte	0x04, 0x17
        /*002a*/ 	.short	(.L_85 - .L_84)
.L_84:
        /*002c*/ 	.word	0x00000000
        /*0030*/ 	.short	0x0002
        /*0032*/ 	.short	0x0010
        /*0034*/ 	.byte	0x00, 0xf5, 0x21, 0x00


	//----- nvinfo : EIATTR_KPARAM_INFO
	.align		4
.L_85:
        /*0038*/ 	.byte	0x04, 0x17
        /*003a*/ 	.short	(.L_87 - .L_86)
.L_86:
        /*003c*/ 	.word	0x00000000
        /*0040*/ 	.short	0x0001
        /*0042*/ 	.short	0x0008
        /*0044*/ 	.byte	0x00, 0xf5, 0x21, 0x00


	//----- nvinfo : EIATTR_KPARAM_INFO
	.align		4
.L_87:
        /*0048*/ 	.byte	0x04, 0x17
        /*004a*/ 	.short	(.L_89 - .L_88)
.L_88:
        /*004c*/ 	.word	0x00000000
        /*0050*/ 	.short	0x0000
        /*0052*/ 	.short	0x0000
        /*0054*/ 	.byte	0x00, 0xf5, 0x21, 0x00


	//----- nvinfo : EIATTR_SPARSE_MMA_MASK
	.align		4
.L_89:
        /*0058*/ 	.byte	0x03, 0x50
        /*005a*/ 	.short	0x0000


	//----- nvinfo : EIATTR_MAXREG_COUNT
	.align		4
        /*005c*/ 	.byte	0x03, 0x1b
        /*005e*/ 	.short	0x00ff


	//----- nvinfo : EIATTR_MERCURY_ISA_VERSION
	.align		4
        /*0060*/ 	.byte	0x03, 0x5f
        /*0062*/ 	.short	0x0101


	//----- nvinfo : EIATTR_VRC_CTA_INIT_COUNT
	.align		4
        /*0064*/ 	.byte	0x02, 0x4a
	.zero		1
	.zero		1


	//----- nvinfo : EIATTR_EXIT_INSTR_OFFSETS
	.align		4
        /*0068*/ 	.byte	0x04, 0x1c
        /*006a*/ 	.short	(.L_91 - .L_90)


	//   ....[0]....
.L_90:
        /*006c*/ 	.word	0x00000070


	//   ....[1]....
        /*0070*/ 	.word	0x00000a70


	//----- nvinfo : EIATTR_CBANK_PARAM_SIZE
	.align		4
.L_91:
        /*0074*/ 	.byte	0x03, 0x19
        /*0076*/ 	.short	0x0020


	//----- nvinfo : EIATTR_PARAM_CBANK
	.align		4
        /*0078*/ 	.byte	0x04, 0x0a
        /*007a*/ 	.short	(.L_93 - .L_92)
	.align		4
.L_92:
        /*007c*/ 	.word	index@(.nv.constant0._Z16matVecMultKernelI6__halfEvPKT_S3_PS1_ii)
        /*0080*/ 	.short	0x0380
        /*0082*/ 	.short	0x0020


	//----- nvinfo : EIATTR_SW_WAR
	.align		4
.L_93:
        /*0084*/ 	.byte	0x04, 0x36
        /*0086*/ 	.short	(.L_95 - .L_94)
.L_94:
        /*0088*/ 	.word	0x00000008
.L_95:


//--------------------- .nv.callgraph             --------------------------
	.section	.nv.callgraph,"",@"SHT_CUDA_CALLGRAPH"
	.align	4
	.sectionentsize	8
	.align		4
        /*0000*/ 	.word	0x00000000
	.align		4
        /*0004*/ 	.word	0xffffffff
	.align		4
        /*0008*/ 	.word	0x00000000
	.align		4
        /*000c*/ 	.word	0xfffffffe
	.align		4
        /*0010*/ 	.word	0x00000000
	.align		4
        /*0014*/ 	.word	0xfffffffd
	.align		4
        /*0018*/ 	.word	0x00000000
	.align		4
        /*001c*/ 	.word	0xfffffffc


//--------------------- .text._Z16matVecMultKernelIdEvPKT_S2_PS0_ii --------------------------
	.section	.text._Z16matVecMultKernelIdEvPKT_S2_PS0_ii,"ax",@progbits
	.align	128
        .global         _Z16matVecMultKernelIdEvPKT_S2_PS0_ii
        .type           _Z16matVecMultKernelIdEvPKT_S2_PS0_ii,@function
        .size           _Z16matVecMultKernelIdEvPKT_S2_PS0_ii,(.L_x_28 - _Z16matVecMultKernelIdEvPKT_S2_PS0_ii)
        .other          _Z16matVecMultKernelIdEvPKT_S2_PS0_ii,@"STO_CUDA_ENTRY STV_DEFAULT"
_Z16matVecMultKernelIdEvPKT_S2_PS0_ii:
.text._Z16matVecMultKernelIdEvPKT_S2_PS0_ii:
[----:B------:R-:W-:Y:S01]  /*0000*/  LDC R1, c[0x0][0x37c] ;  /* 0x0000df00ff017b82 */ /* 0x000fe20000000800 */
[----:B------:R-:W0:Y:S07]  /*0010*/  S2R R3, SR_TID.X ;  /* 0x0000000000037919 */ /* 0x000e2e0000002100 */
[----:B------:R-:W0:Y:S01]  /*0020*/  S2UR UR4, SR_CTAID.X ;  /* 0x00000000000479c3 */ /* 0x000e220000002500 */
[----:B------:R-:W1:Y:S07]  /*0030*/  LDCU UR5, c[0x0][0x398] ;  /* 0x00007300ff0577ac */ /* 0x000e6e0008000800 */
[----:B------:R-:W0:Y:S02]  /*0040*/  LDC R0, c[0x0][0x360] ;  /* 0x0000d800ff007b82 */ /* 0x000e240000000800 */
[----:B0-----:R-:W-:-:S05]  /*0050*/  IMAD R0, R0, UR4, R3 ;  /* 0x0000000400007c24 */ /* 0x001fca000f8e0203 */
[----:B-1----:R-:W-:-:S13]  /*0060*/  ISETP.GE.AND P0, PT, R0, UR5, PT ;  /* 0x0000000500007c0c */ /* 0x002fda000bf06270 */
[----:B------:R-:W-:Y:S05]  /*0070*/  @P0 EXIT ;  /* 0x000000000000094d */ /* 0x000fea0003800000 */
[----:B------:R-:W0:Y:S01]  /*0080*/  LDCU UR8, c[0x0][0x39c] ;  /* 0x00007380ff0877ac */ /* 0x000e220008000800 */
[----:B------:R-:W-:Y:S01]  /*0090*/  CS2R R24, SRZ ;  /* 0x0000000000187805 */ /* 0x000fe2000001ff00 */
[----:B------:R-:W1:Y:S01]  /*00a0*/  LDCU.64 UR16, c[0x0][0x358] ;  /* 0x00006b00ff1077ac */ /* 0x000e620008000a00 */
[----:B0-----:R-:W-:-:S09]  /*00b0*/  UISETP.GE.AND UP0, UPT, UR8, 0x1, UPT ;  /* 0x000000010800788c */ /* 0x001fd2000bf06270 */
[----:B-1----:R-:W-:Y:S05]  /*00c0*/  BRA.U !UP0, `(.L_x_0) ;  /* 0x0000000908707547 */ /* 0x002fea000b800000 */
[----:B------:R-:W-:Y:S01]  /*00d0*/  UISETP.GE.U32.AND UP1, UPT, UR8, 0x10, UPT ;  /* 0x000000100800788c */ /* 0x000fe2000bf26070 */
[----:B------:R-:W-:Y:S01]  /*00e0*/  HFMA2 R3, -RZ, RZ, 0, 0 ;  /* 0x00000000ff037431 */ /* 0x000fe200000001ff */
[----:B------:R-:W-:Y:S02]  /*00f0*/  ULOP3.LUT UR9, UR8, 0xf, URZ, 0xc0, !UPT ;  /* 0x0000000f08097892 */ /* 0x000fe4000f8ec0ff */
[----:B------:R-:W-:Y:S01]  /*0100*/  IMAD R2, R0, UR8, RZ ;  /* 0x0000000800027c24 */ /* 0x000fe2000f8e02ff */
[----:B------:R-:W-:Y:S01]  /*0110*/  CS2R R24, SRZ ;  /* 0x0000000000187805 */ /* 0x000fe2000001ff00 */
[----:B------:R-:W-:-:S03]  /*0120*/  UISETP.NE.AND UP0, UPT, UR9, URZ, UPT ;  /* 0x000000ff0900728c */ /* 0x000fc6000bf05270 */
[----:B------:R-:W-:Y:S08]  /*0130*/  BRA.U !UP1, `(.L_x_1) ;  /* 0x00000005091c7547 */ /* 0x000ff0000b800000 */
[----:B------:R-:W0:Y:S01]  /*0140*/  LDCU.128 UR12, c[0x0][0x380] ;  /* 0x00007000ff0c77ac */ /* 0x000e220008000c00 */
[----:B------:R-:W-:Y:S01]  /*0150*/  IMAD.MOV.U32 R26, RZ, RZ, R2 ;  /* 0x000000ffff1a7224 */ /* 0x000fe200078e0002 */
[----:B------:R-:W-:Y:S01]  /*0160*/  CS2R R24, SRZ ;  /* 0x0000000000187805 */ /* 0x000fe2000001ff00 */
[----:B------:R-:W-:-:S04]  /*0170*/  ULOP3.LUT UR10, UR8, 0x7ffffff0, URZ, 0xc0, !UPT ;  /* 0x7ffffff0080a7892 */ /* 0x000fc8000f8ec0ff */
[----:B------:R-:W-:Y:S02]  /*0180*/  UIADD3 UR11, UPT, UPT, -UR10, URZ, URZ ;  /* 0x000000ff0a0b7290 */ /* 0x000fe4000fffe1ff */
[----:B------:R-:W-:Y:S01]  /*0190*/  MOV R3, UR10 ;  /* 0x0000000a00037c02 */ /* 0x000fe20008000f00 */
[----:B0-----:R-:W-:Y:S02]  /*01a0*/  UIADD3 UR4, UP2, UPT, UR14, 0x40, URZ ;  /* 0x000000400e047890 */ /* 0x001fe4000ff5e0ff */
[----:B------:R-:W-:Y:S02]  /*01b0*/  UIADD3 UR6, UP1, UPT, UR12, 0x40, URZ ;  /* 0x000000400c067890 */ /* 0x000fe4000ff3e0ff */
[----:B------:R-:W-:Y:S02]  /*01c0*/  UIADD3.X UR5, UPT, UPT, URZ, UR15, URZ, UP2, !UPT ;  /* 0x0000000fff057290 */ /* 0x000fe400097fe4ff */
[----:B------:R-:W-:Y:S01]  /*01d0*/  IMAD.U32 R10, RZ, RZ, UR4 ;  /* 0x00000004ff0a7e24 */ /* 0x000fe2000f8e00ff */
[----:B------:R-:W-:-:S03]  /*01e0*/  UIADD3.X UR7, UPT, UPT, URZ, UR13, URZ, UP1, !UPT ;  /* 0x0000000dff077290 */ /* 0x000fc60008ffe4ff */
[----:B------:R-:W-:-:S09]  /*01f0*/  MOV R11, UR5 ;  /* 0x00000005000b7c02 */ /* 0x000fd20008000f00 */
.L_x_2:
[----:B------:R-:W-:Y:S01]  /*0200*/  MOV R5, UR7 ;  /* 0x0000000700057c02 */ /* 0x000fe20008000f00 */
[----:B------:R-:W-:Y:S01]  /*0210*/  IMAD.U32 R4, RZ, RZ, UR6 ;  /* 0x00000006ff047e24 */ /* 0x000fe2000f8e00ff */
[----:B------:R-:W-:Y:S01]  /*0220*/  MOV R7, R11 ;  /* 0x0000000b00077202 */ /* 0x000fe20000000f00 */
[----:B------:R-:W-:Y:S02]  /*0230*/  IMAD.MOV.U32 R6, RZ, RZ, R10 ;  /* 0x000000ffff067224 */ /* 0x000fe400078e000a */
[----:B------:R-:W-:-:S03]  /*0240*/  IMAD.WIDE R4, R26, 0x8, R4 ;  /* 0x000000081a047825 */ /* 0x000fc600078e0204 */
[----:B------:R-:W2:Y:S04]  /*0250*/  LDG.E.64.CONSTANT R22, desc[UR16][R6.64+-0x40] ;  /* 0xffffc01006167981 */ /* 0x000ea8000c1e9b00 */
[----:B------:R-:W2:Y:S04]  /*0260*/  LDG.E.64.CONSTANT R12, desc[UR16][R4.64+-0x40] ;  /* 0xffffc010040c7981 */ /* 0x000ea8000c1e9b00 */
[----:B------:R-:W3:Y:S04]  /*0270*/  LDG.E.64.CONSTANT R20, desc[UR16][R6.64+-0x38] ;  /* 0xffffc81006147981 */ /* 0x000ee8000c1e9b00 */
[----:B------:R-:W3:Y:S04]  /*0280*/  LDG.E.64.CONSTANT R16, desc[UR16][R4.64+-0x38] ;  /* 0xffffc81004107981 */ /* 0x000ee8000c1e9b00 */
[----:B------:R-:W4:Y:S04]  /*0290*/  LDG.E.64.CONSTANT R14, desc[UR16][R6.64+-0x30] ;  /* 0xffffd010060e7981 */ /* 0x000f28000c1e9b00 */
[----:B------:R-:W4:Y:S04]  /*02a0*/  LDG.E.64.CONSTANT R10, desc[UR16][R4.64+-0x30] ;  /* 0xffffd010040a7981 */ /* 0x000f28000c1e9b00 */
[----:B------:R-:W5:Y:S04]  /*02b0*/  LDG.E.64.CONSTANT R18, desc[UR16][R6.64+-0x28] ;  /* 0xffffd81006127981 */ /* 0x000f68000c1e9b00 */
[----:B------:R-:W5:Y:S01]  /*02c0*/  LDG.E.64.CONSTANT R8, desc[UR16][R4.64+-0x28] ;  /* 0xffffd81004087981 */ /* 0x000f62000c1e9b00 */
[----:B--2---:R-:W-:-:S03]  /*02d0*/  DFMA R22, R12, R22, R24 ;  /* 0x000000160c16722b */ /* 0x004fc60000000018 */
[----:B------:R-:W2:Y:S04]  /*02e0*/  LDG.E.64.CONSTANT R24, desc[UR16][R6.64+-0x20] ;  /* 0xffffe01006187981 */ /* 0x000ea8000c1e9b00 */
[----:B------:R-:W2:Y:S01]  /*02f0*/  LDG.E.64.CONSTANT R12, desc[UR16][R4.64+-0x20] ;  /* 0xffffe010040c7981 */ /* 0x000ea2000c1e9b00 */
[----:B---3--:R-:W-:-:S03]  /*0300*/  DFMA R20, R16, R20, R22 ;  /* 0x000000141014722b */ /* 0x008fc60000000016 */
[----:B------:R-:W3:Y:S04]  /*0310*/  LDG.E.64.CONSTANT R22, desc[UR16][R6.64+-0x18] ;  /* 0xffffe81006167981 */ /* 0x000ee8000c1e9b00 */
[----:B------:R-:W3:Y:S01]  /*0320*/  LDG.E.64.CONSTANT R16, desc[UR16][R4.64+-0x18] ;  /* 0xffffe81004107981 */ /* 0x000ee2000c1e9b00 */
[----:B----4-:R-:W-:-:S03]  /*0330*/  DFMA R14, R10, R14, R20 ;  /* 0x0000000e0a0e722b */ /* 0x010fc60000000014 */
[----:B------:R-:W4:Y:S04]  /*0340*/  LDG.E.64.CONSTANT R10, desc[UR16][R6.64+-0x10] ;  /* 0xfffff010060a7981 */ /* 0x000f28000c1e9b00 */
[----:B------:R-:W4:Y:S01]  /*0350*/  LDG.E.64.CONSTANT R20, desc[UR16][R4.64+-0x10] ;  /* 0xfffff01004147981 */ /* 0x000f22000c1e9b00 */
[----:B-----5:R-:W-:-:S03]  /*0360*/  DFMA R18, R8, R18, R14 ;  /* 0x000000120812722b */ /* 0x020fc6000000000e */
        /* <DEDUP_REMOVED lines=26> */
[----:B------:R-:W-:Y:S01]  /*0510*/  UIADD3 UR11, UPT, UPT, UR11, 0x10, URZ ;  /* 0x000000100b0b7890 */ /* 0x000fe2000fffe0ff */
[----:B------:R-:W-:-:S03]  /*0520*/  IADD3 R26, PT, PT, R26, 0x10, RZ ;  /* 0x000000101a1a7810 */ /* 0x000fc60007ffe0ff */
[----:B------:R-:W-:Y:S01]  /*0530*/  UISETP.NE.AND UP1, UPT, UR11, URZ, UPT ;  /* 0x000000ff0b00728c */ /* 0x000fe2000bf25270 */
[----:B--2---:R-:W-:-:S08]  /*0540*/  DFMA R10, R14, R12, R10 ;  /* 0x0000000c0e0a722b */ /* 0x004fd0000000000a */
[----:B---3--:R-:W-:-:S08]  /*0550*/  DFMA R10, R18, R16, R10 ;  /* 0x00000010120a722b */ /* 0x008fd0000000000a */
[----:B----4-:R-:W-:Y:S01]  /*0560*/  DFMA R24, R24, R22, R10 ;  /* 0x000000161818722b */ /* 0x010fe2000000000a */
[----:B------:R-:W-:-:S05]  /*0570*/  IADD3 R10, P0, PT, R6, 0x80, RZ ;  /* 0x00000080060a7810 */ /* 0x000fca0007f1e0ff */
[----:B------:R-:W-:Y:S02]  /*0580*/  IMAD.X R11, RZ, RZ, R7, P0 ;  /* 0x000000ffff0b7224 */ /* 0x000fe400000e0607 */
[----:B-----5:R-:W-:Y:S01]  /*0590*/  DFMA R24, R20, R8, R24 ;  /* 0x000000081418722b */ /* 0x020fe20000000018 */
[----:B------:R-:W-:Y:S10]  /*05a0*/  BRA.U UP1, `(.L_x_2) ;  /* 0xfffffffd01147547 */ /* 0x000ff4000b83ffff */
.L_x_1:
[----:B------:R-:W-:Y:S05]  /*05b0*/  BRA.U !UP0, `(.L_x_0) ;  /* 0x0000000508347547 */ /* 0x000fea000b800000 */
[----:B------:R-:W-:Y:S02]  /*05c0*/  UISETP.GE.U32.AND UP0, UPT, UR9, 0x8, UPT ;  /* 0x000000080900788c */ /* 0x000fe4000bf06070 */
[----:B------:R-:W-:-:S04]  /*05d0*/  ULOP3.LUT UR5, UR8, 0x7, URZ, 0xc0, !UPT ;  /* 0x0000000708057892 */ /* 0x000fc8000f8ec0ff */
[----:B------:R-:W-:-:S03]  /*05e0*/  UISETP.NE.AND UP1, UPT, UR5, URZ, UPT ;  /* 0x000000ff0500728c */ /* 0x000fc6000bf25270 */
[----:B------:R-:W-:Y:S08]  /*05f0*/  BRA.U !UP0, `(.L_x_3) ;  /* 0x0000000108787547 */ /* 0x000ff0000b800000 */
[----:B------:R-:W0:Y:S01]  /*0600*/  LDC.64 R10, c[0x0][0x380] ;  /* 0x0000e000ff0a7b82 */ /* 0x000e220000000a00 */
[----:B------:R-:W-:-:S07]  /*0610*/  IMAD.IADD R7, R2, 0x1, R3 ;  /* 0x0000000102077824 */ /* 0x000fce00078e0203 */
[----:B------:R-:W1:Y:S01]  /*0620*/  LDC.64 R4, c[0x0][0x388] ;  /* 0x0000e200ff047b82 */ /* 0x000e620000000a00 */
[----:B0-----:R-:W-:-:S05]  /*0630*/  IMAD.WIDE R10, R7, 0x8, R10 ;  /* 0x00000008070a7825 */ /* 0x001fca00078e020a */
[----:B------:R-:W2:Y:S01]  /*0640*/  LDG.E.64.CONSTANT R12, desc[UR16][R10.64] ;  /* 0x000000100a0c7981 */ /* 0x000ea2000c1e9b00 */
[----:B-1----:R-:W-:-:S03]  /*0650*/  IMAD.WIDE.U32 R4, R3, 0x8, R4 ;  /* 0x0000000803047825 */ /* 0x002fc600078e0004 */
[----:B------:R-:W3:Y:S04]  /*0660*/  LDG.E.64.CONSTANT R16, desc[UR16][R10.64+0x8] ;  /* 0x000008100a107981 */ /* 0x000ee8000c1e9b00 */
[----:B------:R-:W2:Y:S04]  /*0670*/  LDG.E.64.CONSTANT R14, desc[UR16][R4.64] ;  /* 0x00000010040e7981 */ /* 0x000ea8000c1e9b00 */
[----:B------:R-:W3:Y:S04]  /*0680*/  LDG.E.64.CONSTANT R18, desc[UR16][R4.64+0x8] ;  /* 0x0000081004127981 */ /* 0x000ee8000c1e9b00 */
[----:B------:R-:W4:Y:S04]  /*0690*/  LDG.E.64.CONSTANT R20, desc[UR16][R10.64+0x10] ;  /* 0x000010100a147981 */ /* 0x000f28000c1e9b00 */
[----:B------:R-:W4:Y:S04]  /*06a0*/  LDG.E.64.CONSTANT R22, desc[UR16][R4.64+0x10] ;  /* 0x0000101004167981 */ /* 0x000f28000c1e9b00 */
[----:B------:R-:W5:Y:S04]  /*06b0*/  LDG.E.64.CONSTANT R6, desc[UR16][R10.64+0x18] ;  /* 0x000018100a067981 */ /* 0x000f68000c1e9b00 */
[----:B------:R-:W5:Y:S04]  /*06c0*/  LDG.E.64.CONSTANT R8, desc[UR16][R4.64+0x18] ;  /* 0x0000181004087981 */ /* 0x000f68000c1e9b00 */
        /* <DEDUP_REMOVED lines=11> */
[----:B-----5:R-:W-:Y:S01]  /*0780*/  DFMA R6, R6, R8, R20 ;  /* 0x000000080606722b */ /* 0x020fe20000000014 */
[----:B------:R-:W-:-:S07]  /*0790*/  IADD3 R3, PT, PT, R3, 0x8, RZ ;  /* 0x0000000803037810 */ /* 0x000fce0007ffe0ff */
[----:B--2---:R-:W-:-:S08]  /*07a0*/  DFMA R6, R12, R14, R6 ;  /* 0x0000000e0c06722b */ /* 0x004fd00000000006 */
[----:B---3--:R-:W-:-:S08]  /*07b0*/  DFMA R6, R16, R18, R6 ;  /* 0x000000121006722b */ /* 0x008fd00000000006 */
[----:B----4-:R-:W-:-:S08]  /*07c0*/  DFMA R24, R22, R24, R6 ;  /* 0x000000181618722b */ /* 0x010fd00000000006 */
[----:B------:R-:W-:-:S11]  /*07d0*/  DFMA R24, R26, R28, R24 ;  /* 0x0000001c1a18722b */ /* 0x000fd60000000018 */
.L_x_3:
        /* <DEDUP_REMOVED lines=17> */
[----:B------:R-:W5:Y:S01]  /*08f0*/  LDG.E.64.CONSTANT R14, desc[UR16][R20.64+0x18] ;  /* 0x00001810140e7981 */ /* 0x000f62000c1e9b00 */
[----:B------:R-:W-:Y:S01]  /*0900*/  IADD3 R3, PT, PT, R3, 0x4, RZ ;  /* 0x0000000403037810 */ /* 0x000fe20007ffe0ff */
[----:B--2---:R-:W-:-:S08]  /*0910*/  DFMA R18, R18, R22, R24 ;  /* 0x000000161212722b */ /* 0x004fd00000000018 */
[----:B---3--:R-:W-:-:S08]  /*0920*/  DFMA R8, R8, R10, R18 ;  /* 0x0000000a0808722b */ /* 0x008fd00000000012 */
[----:B----4-:R-:W-:-:S08]  /*0930*/  DFMA R4, R4, R6, R8 ;  /* 0x000000060404722b */ /* 0x010fd00000000008 */
[----:B-----5:R-:W-:-:S11]  /*0940*/  DFMA R24, R12, R14, R4 ;  /* 0x0000000e0c18722b */ /* 0x020fd60000000004 */
.L_x_4:
[----:B------:R-:W-:Y:S05]  /*0950*/  BRA.U !UP1, `(.L_x_0) ;  /* 0x00000001094c7547 */ /* 0x000fea000b800000 */
[----:B------:R-:W0:Y:S01]  /*0960*/  LDC.64 R4, c[0x0][0x388] ;  /* 0x0000e200ff047b82 */ /* 0x000e220000000a00 */
[----:B------:R-:W-:Y:S01]  /*0970*/  IADD3 R9, PT, PT, R2, R3, RZ ;  /* 0x0000000302097210 */ /* 0x000fe20007ffe0ff */
[----:B------:R-:W-:-:S06]  /*0980*/  UIADD3 UR4, UPT, UPT, -UR4, URZ, URZ ;  /* 0x000000ff04047290 */ /* 0x000fcc000fffe1ff */
[----:B------:R-:W1:Y:S01]  /*0990*/  LDC.64 R6, c[0x0][0x380] ;  /* 0x0000e000ff067b82 */ /* 0x000e620000000a00 */
[----:B0-----:R-:W-:-:S04]  /*09a0*/  IMAD.WIDE.U32 R4, R3, 0x8, R4 ;  /* 0x0000000803047825 */ /* 0x001fc800078e0004 */
[----:B------:R-:W-:Y:S01]  /*09b0*/  IMAD.MOV.U32 R8, RZ, RZ, R4 ;  /* 0x000000ffff087224 */ /* 0x000fe200078e0004 */
[----:B------:R-:W-:-:S07]  /*09c0*/  MOV R11, R5 ;  /* 0x00000005000b7202 */ /* 0x000fce0000000f00 */
.L_x_5:
[----:B-1----:R-:W-:Y:S01]  /*09d0*/  IMAD.WIDE R2, R9, 0x8, R6 ;  /* 0x0000000809027825 */ /* 0x002fe200078e0206 */
[----:B------:R-:W-:-:S03]  /*09e0*/  MOV R4, R8 ;  /* 0x0000000800047202 */ /* 0x000fc60000000f00 */
[----:B------:R-:W-:Y:S02]  /*09f0*/  IMAD.MOV.U32 R5, RZ, RZ, R11 ;  /* 0x000000ffff057224 */ /* 0x000fe400078e000b */
[----:B------:R-:W2:Y:S04]  /*0a00*/  LDG.E.64.CONSTANT R2, desc[UR16][R2.64] ;  /* 0x0000001002027981 */ /* 0x000ea8000c1e9b00 */
[----:B------:R-:W2:Y:S01]  /*0a10*/  LDG.E.64.CONSTANT R4, desc[UR16][R4.64] ;  /* 0x0000001004047981 */ /* 0x000ea2000c1e9b00 */
[----:B------:R-:W-:Y:S01]  /*0a20*/  UIADD3 UR4, UPT, UPT, UR4, 0x1, URZ ;  /* 0x0000000104047890 */ /* 0x000fe2000fffe0ff */
[----:B------:R-:W-:Y:S02]  /*0a30*/  IADD3 R8, P0, PT, R8, 0x8, RZ ;  /* 0x0000000808087810 */ /* 0x000fe40007f1e0ff */
[----:B------:R-:W-:Y:S01]  /*0a40*/  IADD3 R9, PT, PT, R9, 0x1, RZ ;  /* 0x0000000109097810 */ /* 0x000fe20007ffe0ff */
[----:B------:R-:W-:Y:S01]  /*0a50*/  UISETP.NE.AND UP0, UPT, UR4, URZ, UPT ;  /* 0x000000ff0400728c */ /* 0x000fe2000bf05270 */
[----:B------:R-:W-:Y:S01]  /*0a60*/  IADD3.X R11, PT, PT, RZ, R11, RZ, P0, !PT ;  /* 0x0000000bff0b7210 */ /* 0x000fe200007fe4ff */
[----:B--2---:R-:W-:-:S07]  /*0a70*/  DFMA R24, R2, R4, R24 ;  /* 0x000000040218722b */ /* 0x004fce0000000018 */
[----:B------:R-:W-:Y:S05]  /*0a80*/  BRA.U UP0, `(.L_x_5) ;  /* 0xfffffffd00d07547 */ /* 0x000fea000b83ffff */
.L_x_0:
[----:B------:R-:W0:Y:S02]  /*0a90*/  LDC.64 R2, c[0x0][0x390] ;  /* 0x0000e400ff027b82 */ /* 0x000e240000000a00 */
[----:B0-----:R-:W-:-:S05]  /*0aa0*/  IMAD.WIDE R2, R0, 0x8, R2 ;  /* 0x0000000800027825 */ /* 0x001fca00078e0202 */
[----:B------:R-:W-:Y:S01]  /*0ab0*/  STG.E.64 desc[UR16][R2.64], R24 ;  /* 0x0000001802007986 */ /* 0x000fe2000c101b10 */
[----:B------:R-:W-:Y:S05]  /*0ac0*/  EXIT ;  /* 0x000000000000794d */ /* 0x000fea0003800000 */
.L_x_6:
[----:B------:R-:W-:-:S00]  /*0ad0*/  BRA `(.L_x_6) ;  /* 0xfffffffc00fc7947 */ /* 0x000fc0000383ffff */
[----:B------:R-:W-:-:S00]  /*0ae0*/  NOP ;  /* 0x0000000000007918 */ /* 0x000fc00000000000 */
        /* <DEDUP_REMOVED lines=9> */
.L_x_28:


//--------------------- .text._Z16matVecMultKernelIfEvPKT_S2_PS0_ii --------------------------
	.section	.text._Z16matVecMultKernelIfEvPKT_S2_PS0_ii,"ax",@progbits
	.align	128
        .global         _Z16matVecMultKernelIfEvPKT_S2_PS0_ii
        .type           _Z16matVecMultKernelIfEvPKT_S2_PS0_ii,@function
        .size           _Z16matVecMultKernelIfEvPKT_S2_PS0_ii,(.L_x_29 - _Z16matVecMultKernelIfEvPKT_S2_PS0_ii)
        .other          _Z16matVecMultKernelIfEvPKT_S2_PS0_ii,@"STO_CUDA_ENTRY STV_DEFAULT"
_Z16matVecMultKernelIfEvPKT_S2_PS0_ii:
.text._Z16matVecMultKernelIfEvPKT_S2_PS0_ii:
        /* <DEDUP_REMOVED lines=9> */
[----:B------:R-:W-:Y:S01]  /*0090*/  HFMA2 R15, -RZ, RZ, 0, 0 ;  /* 0x00000000ff0f7431 */ /* 0x000fe200000001ff */
[----:B------:R-:W1:Y:S01]  /*00a0*/  LDCU.64 UR16, c[0x0][0x358] ;  /* 0x00006b00ff1077ac */ /* 0x000e620008000a00 */
[----:B0-----:R-:W-:-:S09]  /*00b0*/  UISETP.GE.AND UP0, UPT, UR8, 0x1, UPT ;  /* 0x000000010800788c */ /* 0x001fd2000bf06270 */
[----:B-1----:R-:W-:Y:S05]  /*00c0*/  BRA.U !UP0, `(.L_x_7) ;  /* 0x0000000908647547 */ /* 0x002fea000b800000 */
[----:B------:R-:W-:Y:S02]  /*00d0*/  UISETP.GE.U32.AND UP1, UPT, UR8, 0x10, UPT ;  /* 0x000000100800788c */ /* 0x000fe4000bf26070 */
[----:B------:R-:W-:Y:S01]  /*00e0*/  IMAD R7, R0, UR8, RZ ;  /* 0x0000000800077c24 */ /* 0x000fe2000f8e02ff */
[----:B------:R-:W-:Y:S01]  /*00f0*/  ULOP3.LUT UR9, UR8, 0xf, URZ, 0xc0, !UPT ;  /* 0x0000000f08097892 */ /* 0x000fe2000f8ec0ff */
[----:B------:R-:W-:Y:S02]  /*0100*/  MOV R15, RZ ;  /* 0x000000ff000f7202 */ /* 0x000fe40000000f00 */
[----:B------:R-:W-:Y:S01]  /*0110*/  MOV R8, RZ ;  /* 0x000000ff00087202 */ /* 0x000fe20000000f00 */
[----:B------:R-:W-:Y:S02]  /*0120*/  UISETP.NE.AND UP0, UPT, UR9, URZ, UPT ;  /* 0x000000ff0900728c */ /* 0x000fe4000bf05270 */
[----:B------:R-:W-:Y:S09]  /*0130*/  BRA.U !UP1, `(.L_x_8) ;  /* 0x0000000509147547 */ /* 0x000ff2000b800000 */
[----:B------:R-:W0:Y:S01]  /*0140*/  LDCU.128 UR12, c[0x0][0x380] ;  /* 0x00007000ff0c77ac */ /* 0x000e220008000c00 */
[----:B------:R-:W-:Y:S02]  /*0150*/  MOV R15, RZ ;  /* 0x000000ff000f7202 */ /* 0x000fe40000000f00 */
[----:B------:R-:W-:Y:S01]  /*0160*/  MOV R6, R7 ;  /* 0x0000000700067202 */ /* 0x000fe20000000f00 */
[----:B------:R-:W-:-:S04]  /*0170*/  ULOP3.LUT UR10, UR8, 0x7ffffff0, URZ, 0xc0, !UPT ;  /* 0x7ffffff0080a7892 */ /* 0x000fc8000f8ec0ff */
[----:B------:R-:W-:Y:S02]  /*0180*/  UIADD3 UR11, UPT, UPT, -UR10, URZ, URZ ;  /* 0x000000ff0a0b7290 */ /* 0x000fe4000fffe1ff */
[----:B------:R-:W-:Y:S01]  /*0190*/  MOV R8, UR10 ;  /* 0x0000000a00087c02 */ /* 0x000fe20008000f00 */
[----:B0-----:R-:W-:Y:S02]  /*01a0*/  UIADD3 UR4, UP2, UPT, UR14, 0x20, URZ ;  /* 0x000000200e047890 */ /* 0x001fe4000ff5e0ff */
[----:B------:R-:W-:Y:S02]  /*01b0*/  UIADD3 UR6, UP1, UPT, UR12, 0x20, URZ ;  /* 0x000000200c067890 */ /* 0x000fe4000ff3e0ff */
[----:B------:R-:W-:Y:S02]  /*01c0*/  UIADD3.X UR5, UPT, UPT, URZ, UR15, URZ, UP2, !UPT ;  /* 0x0000000fff057290 */ /* 0x000fe400097fe4ff */
[----:B------:R-:W-:Y:S01]  /*01d0*/  MOV R2, UR4 ;  /* 0x0000000400027c02 */ /* 0x000fe20008000f00 */
[----:B------:R-:W-:-:S03]  /*01e0*/  UIADD3.X UR7, UPT, UPT, URZ, UR13, URZ, UP1, !UPT ;  /* 0x0000000dff077290 */ /* 0x000fc60008ffe4ff */
[----:B------:R-:W-:-:S09]  /*01f0*/  MOV R3, UR5 ;  /* 0x0000000500037c02 */ /* 0x000fd20008000f00 */
.L_x_9:
[----:B------:R-:W-:Y:S01]  /*0200*/  MOV R4, UR6 ;  /* 0x0000000600047c02 */ /* 0x000fe20008000f00 */
[----:B------:R-:W2:Y:S01]  /*0210*/  LDG.E.CONSTANT R17, desc[UR16][R2.64+-0x20] ;  /* 0xffffe01002117981 */ /* 0x000ea2000c1e9900 */
[----:B------:R-:W-:-:S03]  /*0220*/  MOV R5, UR7 ;  /* 0x0000000700057c02 */ /* 0x000fc60008000f00 */
[----:B------:R-:W3:Y:S01]  /*0230*/  LDG.E.CONSTANT R25, desc[UR16][R2.64+-0x1c] ;  /* 0xffffe41002197981 */ /* 0x000ee2000c1e9900 */
[----:B------:R-:W-:-:S03]  /*0240*/  IMAD.WIDE R4, R6, 0x4, R4 ;  /* 0x0000000406047825 */ /* 0x000fc600078e0204 */
[----:B------:R-:W4:Y:S04]  /*0250*/  LDG.E.CONSTANT R19, desc[UR16][R2.64+-0x18] ;  /* 0xffffe81002137981 */ /* 0x000f28000c1e9900 */
[----:B------:R-:W2:Y:S04]  /*0260*/  LDG.E.CONSTANT R16, desc[UR16][R4.64+-0x20] ;  /* 0xffffe01004107981 */ /* 0x000ea8000c1e9900 */
[----:B------:R-:W3:Y:S04]  /*0270*/  LDG.E.CONSTANT R18, desc[UR16][R4.64+-0x1c] ;  /* 0xffffe41004127981 */ /* 0x000ee8000c1e9900 */
[----:B------:R-:W4:Y:S04]  /*0280*/  LDG.E.CONSTANT R20, desc[UR16][R4.64+-0x18] ;  /* 0xffffe81004147981 */ /* 0x000f28000c1e9900 */
[----:B------:R-:W5:Y:S04]  /*0290*/  LDG.E.CONSTANT R22, desc[UR16][R2.64+-0x14] ;  /* 0xffffec1002167981 */ /* 0x000f68000c1e9900 */
        /* <DEDUP_REMOVED lines=8> */
[----:B------:R-:W5:Y:S01]  /*0320*/  LDG.E.CONSTANT R14, desc[UR16][R4.64+-0x4] ;  /* 0xfffffc10040e7981 */ /* 0x000f62000c1e9900 */
[----:B--2---:R-:W-:-:S03]  /*0330*/  FFMA R17, R16, R17, R15 ;  /* 0x0000001110117223 */ /* 0x004fc6000000000f */
[----:B------:R-:W2:Y:S04]  /*0340*/  LDG.E.CONSTANT R15, desc[UR16][R2.64] ;  /* 0x00000010020f7981 */ /* 0x000ea8000c1e9900 */
[----:B------:R-:W2:Y:S01]  /*0350*/  LDG.E.CONSTANT R16, desc[UR16][R4.64] ;  /* 0x0000001004107981 */ /* 0x000ea2000c1e9900 */
[----:B---3--:R-:W-:-:S03]  /*0360*/  FFMA R25, R18, R25, R17 ;  /* 0x0000001912197223 */ /* 0x008fc60000000011 */
[----:B------:R-:W3:Y:S01]  /*0370*/  LDG.E.CONSTANT R17, desc[UR16][R2.64+0x4] ;  /* 0x0000041002117981 */ /* 0x000ee2000c1e9900 */
[----:B----4-:R-:W-:-:S03]  /*0380*/  FFMA R26, R20, R19, R25 ;  /* 0x00000013141a7223 */ /* 0x010fc60000000019 */
[----:B------:R-:W3:Y:S04]  /*0390*/  LDG.E.CONSTANT R18, desc[UR16][R4.64+0x4] ;  /* 0x0000041004127981 */ /* 0x000ee8000c1e9900 */
[----:B------:R-:W4:Y:S01]  /*03a0*/  LDG.E.CONSTANT R20, desc[UR16][R2.64+0x8] ;  /* 0x0000081002147981 */ /* 0x000f22000c1e9900 */
[----:B-----5:R-:W-:-:S03]  /*03b0*/  FFMA R25, R21, R22, R26 ;  /* 0x0000001615197223 */ /* 0x020fc6000000001a */
[----:B------:R-:W4:Y:S04]  /*03c0*/  LDG.E.CONSTANT R19, desc[UR16][R4.64+0x8] ;  /* 0x0000081004137981 */ /* 0x000f28000c1e9900 */
[----:B------:R-:W5:Y:S01]  /*03d0*/  LDG.E.CONSTANT R22, desc[UR16][R2.64+0xc] ;  /* 0x00000c1002167981 */ /* 0x000f62000c1e9900 */
[----:B------:R-:W-:-:S03]  /*03e0*/  FFMA R25, R24, R23, R25 ;  /* 0x0000001718197223 */ /* 0x000fc60000000019 */
[----:B------:R-:W5:Y:S04]  /*03f0*/  LDG.E.CONSTANT R21, desc[UR16][R4.64+0xc] ;  /* 0x00000c1004157981 */ /* 0x000f68000c1e9900 */
[----:B------:R-:W5:Y:S01]  /*0400*/  LDG.E.CONSTANT R24, desc[UR16][R2.64+0x10] ;  /* 0x0000101002187981 */ /* 0x000f62000c1e9900 */
[----:B------:R-:W-:-:S03]  /*0410*/  FFMA R25, R10, R9, R25 ;  /* 0x000000090a197223 */ /* 0x000fc60000000019 */
[----:B------:R-:W5:Y:S04]  /*0420*/  LDG.E.CONSTANT R23, desc[UR16][R4.64+0x10] ;  /* 0x0000101004177981 */ /* 0x000f68000c1e9900 */
[----:B------:R-:W5:Y:S01]  /*0430*/  LDG.E.CONSTANT R10, desc[UR16][R2.64+0x14] ;  /* 0x00001410020a7981 */ /* 0x000f62000c1e9900 */
[----:B------:R-:W-:-:S03]  /*0440*/  FFMA R27, R12, R11, R25 ;  /* 0x0000000b0c1b7223 */ /* 0x000fc60000000019 */
[----:B------:R-:W5:Y:S04]  /*0450*/  LDG.E.CONSTANT R9, desc[UR16][R4.64+0x14] ;  /* 0x0000141004097981 */ /* 0x000f68000c1e9900 */
[----:B------:R-:W5:Y:S04]  /*0460*/  LDG.E.CONSTANT R11, desc[UR16][R2.64+0x18] ;  /* 0x00001810020b7981 */ /* 0x000f68000c1e9900 */
[----:B------:R-:W5:Y:S04]  /*0470*/  LDG.E.CONSTANT R12, desc[UR16][R4.64+0x18] ;  /* 0x00001810040c7981 */ /* 0x000f68000c1e9900 */
[----:B------:R-:W5:Y:S04]  /*0480*/  LDG.E.CONSTANT R25, desc[UR16][R4.64+0x1c] ;  /* 0x00001c1004197981 */ /* 0x000f68000c1e9900 */
[----:B------:R0:W5:Y:S01]  /*0490*/  LDG.E.CONSTANT R26, desc[UR16][R2.64+0x1c] ;  /* 0x00001c10021a7981 */ /* 0x000162000c1e9900 */
[----:B------:R-:W-:Y:S01]  /*04a0*/  FFMA R13, R14, R13, R27 ;  /* 0x0000000d0e0d7223 */ /* 0x000fe2000000001b */
[----:B------:R-:W-:-:S04]  /*04b0*/  UIADD3 UR11, UPT, UPT, UR11, 0x10, URZ ;  /* 0x000000100b0b7890 */ /* 0x000fc8000fffe0ff */
[----:B------:R-:W-:Y:S01]  /*04c0*/  UISETP.NE.AND UP1, UPT, UR11, URZ, UPT ;  /* 0x000000ff0b00728c */ /* 0x000fe2000bf25270 */
[----:B0-----:R-:W-:Y:S02]  /*04d0*/  IADD3 R2, P0, PT, R2, 0x40, RZ ;  /* 0x0000004002027810 */ /* 0x001fe40007f1e0ff */
[----:B------:R-:W-:Y:S02]  /*04e0*/  IADD3 R6, PT, PT, R6, 0x10, RZ ;  /* 0x0000001006067810 */ /* 0x000fe40007ffe0ff */
[----:B------:R-:W-:Y:S01]  /*04f0*/  IADD3.X R3, PT, PT, RZ, R3, RZ, P0, !PT ;  /* 0x00000003ff037210 */ /* 0x000fe200007fe4ff */
[----:B--2---:R-:W-:-:S04]  /*0500*/  FFMA R13, R16, R15, R13 ;  /* 0x0000000f100d7223 */ /* 0x004fc8000000000d */
[----:B---3--:R-:W-:-:S04]  /*0510*/  FFMA R18, R18, R17, R13 ;  /* 0x0000001112127223 */ /* 0x008fc8000000000d */
[----:B----4-:R-:W-:-:S04]  /*0520*/  FFMA R18, R19, R20, R18 ;  /* 0x0000001413127223 */ /* 0x010fc80000000012 */
[----:B-----5:R-:W-:-:S04]  /*0530*/  FFMA R18, R21, R22, R18 ;  /* 0x0000001615127223 */ /* 0x020fc80000000012 */
[----:B------:R-:W-:-:S04]  /*0540*/  FFMA R18, R23, R24, R18 ;  /* 0x0000001817127223 */ /* 0x000fc80000000012 */
[----:B------:R-:W-:-:S04]  /*0550*/  FFMA R9, R9, R10, R18 ;  /* 0x0000000a09097223 */ /* 0x000fc80000000012 */
[----:B------:R-:W-:-:S04]  /*0560*/  FFMA R12, R12, R11, R9 ;  /* 0x0000000b0c0c7223 */ /* 0x000fc80000000009 */
[----:B------:R-:W-:Y:S01]  /*0570*/  FFMA R15, R25, R26, R12 ;  /* 0x0000001a190f7223 */ /* 0x000fe2000000000c */
[----:B------:R-:W-:Y:S06]  /*0580*/  BRA.U UP1, `(.L_x_9) ;  /* 0xfffffffd011c7547 */ /* 0x000fec000b83ffff */
.L_x_8:
[----:B------:R-:W-:Y:S05]  /*0590*/  BRA.U !UP0, `(.L_x_7) ;  /* 0x0000000508307547 */ /* 0x000fea000b800000 */
[----:B------:R-:W-:Y:S02]  /*05a0*/  UISETP.GE.U32.AND UP0, UPT, UR9, 0x8, UPT ;  /* 0x000000080900788c */ /* 0x000fe4000bf06070 */
[----:B------:R-:W-:-:S04]  /*05b0*/  ULOP3.LUT UR5, UR8, 0x7, URZ, 0xc0, !UPT ;  /* 0x0000000708057892 */ /* 0x000fc8000f8ec0ff */
[----:B------:R-:W-:-:S03]  /*05c0*/  UISETP.NE.AND UP1, UPT, UR5, URZ, UPT ;  /* 0x000000ff0500728c */ /* 0x000fc6000bf25270 */
[----:B------:R-:W-:Y:S08]  /*05d0*/  BRA.U !UP0, `(.L_x_10) ;  /* 0x0000000108787547 */ /* 0x000ff0000b800000 */
[----:B------:R-:W0:Y:S01]  /*05e0*/  LDC.64 R2, c[0x0][0x380] ;  /* 0x0000e000ff027b82 */ /* 0x000e220000000a00 */
[----:B------:R-:W-:-:S07]  /*05f0*/  IADD3 R9, PT, PT, R7, R8, RZ ;  /* 0x0000000807097210 */ /* 0x000fce0007ffe0ff */
[----:B------:R-:W1:Y:S01]  /*0600*/  LDC.64 R4, c[0x0][0x388] ;  /* 0x0000e200ff047b82 */ /* 0x000e620000000a00 */
[----:B0-----:R-:W-:-:S05]  /*0610*/  IMAD.WIDE R2, R9, 0x4, R2 ;  /* 0x0000000409027825 */ /* 0x001fca00078e0202 */
[----:B------:R-:W2:Y:S01]  /*0620*/  LDG.E.CONSTANT R10, desc[UR16][R2.64] ;  /* 0x00000010020a7981 */ /* 0x000ea2000c1e9900 */
[----:B-1----:R-:W-:-:S03]  /*0630*/  IMAD.WIDE.U32 R4, R8, 0x4, R4 ;  /* 0x0000000408047825 */ /* 0x002fc600078e0004 */
[----:B------:R-:W3:Y:S04]  /*0640*/  LDG.E.CONSTANT R13, desc[UR16][R2.64+0x4] ;  /* 0x00000410020d7981 */ /* 0x000ee8000c1e9900 */
[----:B------:R-:W2:Y:S04]  /*0650*/  LDG.E.CONSTANT R11, desc[UR16][R4.64] ;  /* 0x00000010040b7981 */ /* 0x000ea8000c1e9900 */
[----:B------:R-:W3:Y:S04]  /*0660*/  LDG.E.CONSTANT R12, desc[UR16][R4.64+0x4] ;  /* 0x00000410040c7981 */ /* 0x000ee8000c1e9900 */
[----:B------:R-:W4:Y:S04]  /*0670*/  LDG.E.CONSTANT R17, desc[UR16][R2.64+0x8] ;  /* 0x0000081002117981 */ /* 0x000f28000c1e9900 */
        /* <DEDUP_REMOVED lines=11> */
[----:B------:R-:W-:Y:S01]  /*0730*/  IADD3 R8, PT, PT, R8, 0x8, RZ ;  /* 0x0000000808087810 */ /* 0x000fe20007ffe0ff */
[----:B--2---:R-:W-:-:S04]  /*0740*/  FFMA R10, R10, R11, R15 ;  /* 0x0000000b0a0a7223 */ /* 0x004fc8000000000f */
[----:B---3--:R-:W-:-:S04]  /*0750*/  FFMA R10, R13, R12, R10 ;  /* 0x0000000c0d0a7223 */ /* 0x008fc8000000000a */
[----:B----4-:R-:W-:-:S04]  /*0760*/  FFMA R10, R17, R14, R10 ;  /* 0x0000000e110a7223 */ /* 0x010fc8000000000a */
[----:B-----5:R-:W-:-:S04]  /*0770*/  FFMA R10, R19, R16, R10 ;  /* 0x00000010130a7223 */ /* 0x020fc8000000000a */
[----:B------:R-:W-:-:S04]  /*0780*/  FFMA R10, R21, R18, R10 ;  /* 0x00000012150a7223 */ /* 0x000fc8000000000a */
[----:B------:R-:W-:-:S04]  /*0790*/  FFMA R23, R23, R20, R10 ;  /* 0x0000001417177223 */ /* 0x000fc8000000000a */
[----:B------:R-:W-:-:S04]  /*07a0*/  FFMA R6, R6, R9, R23 ;  /* 0x0000000906067223 */ /* 0x000fc80000000017 */
[----:B------:R-:W-:-:S07]  /*07b0*/  FFMA R15, R25, R22, R6 ;  /* 0x00000016190f7223 */ /* 0x000fce0000000006 */
.L_x_10:
        /* <DEDUP_REMOVED lines=17> */
[----:B------:R-:W5:Y:S01]  /*08d0*/  LDG.E.CONSTANT R14, desc[UR16][R4.64+0xc] ;  /* 0x00000c10040e7981 */ /* 0x000f62000c1e9900 */
[----:B------:R-:W-:Y:S01]  /*08e0*/  IADD3 R8, PT, PT, R8, 0x4, RZ ;  /* 0x0000000408087810 */ /* 0x000fe20007ffe0ff */
[----:B--2---:R-:W-:-:S04]  /*08f0*/  FFMA R6, R6, R9, R15 ;  /* 0x0000000906067223 */ /* 0x004fc8000000000f */
[----:B---3--:R-:W-:-:S04]  /*0900*/  FFMA R6, R11, R10, R6 ;  /* 0x0000000a0b067223 */ /* 0x008fc80000000006 */
[----:B----4-:R-:W-:-:S04]  /*0910*/  FFMA R6, R13, R12, R6 ;  /* 0x0000000c0d067223 */ /* 0x010fc80000000006 */
[----:B-----5:R-:W-:-:S07]  /*0920*/  FFMA R15, R17, R14, R6 ;  /* 0x0000000e110f7223 */ /* 0x020fce0000000006 */
.L_x_11:
[----:B------:R-:W-:Y:S05]  /*0930*/  BRA.U !UP1, `(.L_x_7) ;  /* 0x0000000109487547 */ /* 0x000fea000b800000 */
[----:B------:R-:W0:Y:S01]  /*0940*/  LDC.64 R2, c[0x0][0x388] ;  /* 0x0000e200ff027b82 */ /* 0x000e220000000a00 */
[----:B------:R-:W-:Y:S01]  /*0950*/  IADD3 R7, PT, PT, R7, R8, RZ ;  /* 0x0000000807077210 */ /* 0x000fe20007ffe0ff */
[----:B------:R-:W-:-:S06]  /*0960*/  UIADD3 UR4, UPT, UPT, -UR4, URZ, URZ ;  /* 0x000000ff04047290 */ /* 0x000fcc000fffe1ff */
[----:B------:R-:W1:Y:S01]  /*0970*/  LDC.64 R10, c[0x0][0x380] ;  /* 0x0000e000ff0a7b82 */ /* 0x000e620000000a00 */
[----:B0-----:R-:W-:-:S03]  /*0980*/  IMAD.WIDE.U32 R2, R8, 0x4, R2 ;  /* 0x0000000408027825 */ /* 0x001fc600078e0002 */
[----:B------:R-:W-:Y:S02]  /*0990*/  MOV R6, R2 ;  /* 0x0000000200067202 */ /* 0x000fe40000000f00 */
[----:B------:R-:W-:-:S07]  /*09a0*/  MOV R5, R3 ;  /* 0x0000000300057202 */ /* 0x000fce0000000f00 */
.L_x_12:
[----:B-1----:R-:W-:Y:S01]  /*09b0*/  IMAD.WIDE R2, R7, 0x4, R10 ;  /* 0x0000000407027825 */ /* 0x002fe200078e020a */
[----:B------:R-:W-:-:S05]  /*09c0*/  MOV R4, R6 ;  /* 0x0000000600047202 */ /* 0x000fca0000000f00 */
[----:B------:R-:W2:Y:S04]  /*09d0*/  LDG.E.CONSTANT R2, desc[UR16][R2.64] ;  /* 0x0000001002027981 */ /* 0x000ea8000c1e9900 */
[----:B------:R0:W2:Y:S01]  /*09e0*/  LDG.E.CONSTANT R4, desc[UR16][R4.64] ;  /* 0x0000001004047981 */ /* 0x0000a2000c1e9900 */
[----:B------:R-:W-:Y:S01]  /*09f0*/  UIADD3 UR4, UPT, UPT, UR4, 0x1, URZ ;  /* 0x0000000104047890 */ /* 0x000fe2000fffe0ff */
[----:B------:R-:W-:Y:S02]  /*0a00*/  IADD3 R6, P0, PT, R6, 0x4, RZ ;  /* 0x0000000406067810 */ /* 0x000fe40007f1e0ff */
[----:B------:R-:W-:Y:S01]  /*0a10*/  IADD3 R7, PT, PT, R7, 0x1, RZ ;  /* 0x0000000107077810 */ /* 0x000fe20007ffe0ff */
[----:B------:R-:W-:Y:S01]  /*0a20*/  UISETP.NE.AND UP0, UPT, UR4, URZ, UPT ;  /* 0x000000ff0400728c */ /* 0x000fe2000bf05270 */
[----:B0-----:R-:W-:Y:S01]  /*0a30*/  IADD3.X R5, PT, PT, RZ, R5, RZ, P0, !PT ;  /* 0x00000005ff057210 */ /* 0x001fe200007fe4ff */
[----:B--2---:R-:W-:-:S07]  /*0a40*/  FFMA R15, R2, R4, R15 ;  /* 0x00000004020f7223 */ /* 0x004fce000000000f */
[----:B------:R-:W-:Y:S05]  /*0a50*/  BRA.U UP0, `(.L_x_12) ;  /* 0xfffffffd00d47547 */ /* 0x000fea000b83ffff */
.L_x_7:
[----:B------:R-:W0:Y:S02]  /*0a60*/  LDC.64 R2, c[0x0][0x390] ;  /* 0x0000e400ff027b82 */ /* 0x000e240000000a00 */
[----:B0-----:R-:W-:-:S05]  /*0a70*/  IMAD.WIDE R2, R0, 0x4, R2 ;  /* 0x0000000400027825 */ /* 0x001fca00078e0202 */
[----:B------:R-:W-:Y:S01]  /*0a80*/  STG.E desc[UR16][R2.64], R15 ;  /* 0x0000000f02007986 */ /* 0x000fe2000c101910 */
[----:B------:R-:W-:Y:S05]  /*0a90*/  EXIT ;  /* 0x000000000000794d */ /* 0x000fea0003800000 */
.L_x_13:
        /* <DEDUP_REMOVED lines=14> */
.L_x_29:


//--------------------- .text._Z16matVecMultKernelI13__nv_bfloat16EvPKT_S3_PS1_ii --------------------------
	.section	.text._Z16matVecMultKernelI13__nv_bfloat16EvPKT_S3_PS1_ii,"ax",@progbits
	.align	128
        .global         _Z16matVecMultKernelI13__nv_bfloat16EvPKT_S3_PS1_ii
        .type           _Z16matVecMultKernelI13__nv_bfloat16EvPKT_S3_PS1_ii,@function
        .size           _Z16matVecMultKernelI13__nv_bfloat16EvPKT_S3_PS1_ii,(.L_x_30 - _Z16matVecMultKernelI13__nv_bfloat16EvPKT_S3_PS1_ii)
        .other          _Z16matVecMultKernelI13__nv_bfloat16EvPKT_S3_PS1_ii,@"STO_CUDA_ENTRY STV_DEFAULT"
_Z16matVecMultKernelI13__nv_bfloat16EvPKT_S3_PS1_ii:
.text._Z16matVecMultKernelI13__nv_bfloat16EvPKT_S3_PS1_ii:
        /* <DEDUP_REMOVED lines=9> */
[----:B------:R-:W1:Y:S01]  /*0090*/  I2F.BF16 R15, RZ ;  /* 0x000000ff000f7306 */ /* 0x000e620000202400 */
[----:B------:R-:W2:Y:S01]  /*00a0*/  LDCU.64 UR16, c[0x0][0x358] ;  /* 0x00006b00ff1077ac */ /* 0x000ea20008000a00 */
[----:B0-----:R-:W-:-:S09]  /*00b0*/  UISETP.GE.AND UP0, UPT, UR8, 0x1, UPT ;  /* 0x000000010800788c */ /* 0x001fd2000bf06270 */
[----:B-12---:R-:W-:Y:S05]  /*00c0*/  BRA.U !UP0, `(.L_x_14) ;  /* 0x00000009085c7547 */ /* 0x006fea000b800000 */
[----:B------:R-:W-:Y:S01]  /*00d0*/  UISETP.GE.U32.AND UP1, UPT, UR8, 0x10, UPT ;  /* 0x000000100800788c */ /* 0x000fe2000bf26070 */
[----:B------:R-:W-:Y:S01]  /*00e0*/  HFMA2 R8, -RZ, RZ, 0, 0 ;  /* 0x00000000ff087431 */ /* 0x000fe200000001ff */
[----:B------:R-:W-:Y:S02]  /*00f0*/  ULOP3.LUT UR9, UR8, 0xf, URZ, 0xc0, !UPT ;  /* 0x0000000f08097892 */ /* 0x000fe4000f8ec0ff */
[----:B------:R-:W-:Y:S02]  /*0100*/  IMAD R7, R0, UR8, RZ ;  /* 0x0000000800077c24 */ /* 0x000fe4000f8e02ff */
[----:B------:R-:W-:-:S03]  /*0110*/  UISETP.NE.AND UP0, UPT, UR9, URZ, UPT ;  /* 0x000000ff0900728c */ /* 0x000fc6000bf05270 */
[----:B------:R-:W-:Y:S08]  /*0120*/  BRA.U !UP1, `(.L_x_15) ;  /* 0x0000000509107547 */ /* 0x000ff0000b800000 */
[----:B------:R-:W0:Y:S01]  /*0130*/  LDCU.128 UR12, c[0x0][0x380] ;  /* 0x00007000ff0c77ac */ /* 0x000e220008000c00 */
        /* <DEDUP_REMOVED lines=10> */
.L_x_16:
[----:B------:R-:W-:Y:S01]  /*01e0*/  MOV R4, UR6 ;  /* 0x0000000600047c02 */ /* 0x000fe20008000f00 */
[----:B------:R-:W2:Y:S01]  /*01f0*/  LDG.E.U16.CONSTANT R17, desc[UR16][R2.64+-0x10] ;  /* 0xfffff01002117981 */ /* 0x000ea2000c1e9500 */
[----:B------:R-:W-:-:S03]  /*0200*/  MOV R5, UR7 ;  /* 0x0000000700057c02 */ /* 0x000fc60008000f00 */
[----:B------:R-:W3:Y:S01]  /*0210*/  LDG.E.U16.CONSTANT R25, desc[UR16][R2.64+-0xe] ;  /* 0xfffff21002197981 */ /* 0x000ee2000c1e9500 */
[----:B------:R-:W-:-:S03]  /*0220*/  IMAD.WIDE R4, R6, 0x2, R4 ;  /* 0x0000000206047825 */ /* 0x000fc600078e0204 */
[----:B------:R-:W4:Y:S04]  /*0230*/  LDG.E.U16.CONSTANT R19, desc[UR16][R2.64+-0xc] ;  /* 0xfffff41002137981 */ /* 0x000f28000c1e9500 */
[----:B------:R-:W2:Y:S04]  /*0240*/  LDG.E.U16.CONSTANT R16, desc[UR16][R4.64+-0x10] ;  /* 0xfffff01004107981 */ /* 0x000ea8000c1e9500 */
[----:B------:R-:W3:Y:S04]  /*0250*/  LDG.E.U16.CONSTANT R18, desc[UR16][R4.64+-0xe] ;  /* 0xfffff21004127981 */ /* 0x000ee8000c1e9500 */
[----:B------:R-:W4:Y:S04]  /*0260*/  LDG.E.U16.CONSTANT R20, desc[UR16][R4.64+-0xc] ;  /* 0xfffff41004147981 */ /* 0x000f28000c1e9500 */
[----:B------:R-:W5:Y:S04]  /*0270*/  LDG.E.U16.CONSTANT R22, desc[UR16][R2.64+-0xa] ;  /* 0xfffff61002167981 */ /* 0x000f68000c1e9500 */
        /* <DEDUP_REMOVED lines=9> */
[----:B------:R-:W5:Y:S01]  /*0310*/  LDG.E.U16.CONSTANT R26, desc[UR16][R2.64+0xe] ;  /* 0x00000e10021a7981 */ /* 0x000f62000c1e9500 */
[----:B--2---:R-:W-:-:S03]  /*0320*/  HFMA2.BF16_V2 R17, R16.H0_H0, R17.H0_H0, R15.H0_H0 ;  /* 0x2000001110117231 */ /* 0x004fc6000024080f */
[----:B------:R-:W2:Y:S04]  /*0330*/  LDG.E.U16.CONSTANT R15, desc[UR16][R2.64] ;  /* 0x00000010020f7981 */ /* 0x000ea8000c1e9500 */
[----:B------:R-:W2:Y:S01]  /*0340*/  LDG.E.U16.CONSTANT R16, desc[UR16][R4.64] ;  /* 0x0000001004107981 */ /* 0x000ea2000c1e9500 */
[----:B---3--:R-:W-:-:S03]  /*0350*/  HFMA2.BF16_V2 R25, R18.H0_H0, R25.H0_H0, R17.H0_H0 ;  /* 0x2000001912197231 */ /* 0x008fc60000240811 */
[----:B------:R-:W3:Y:S01]  /*0360*/  LDG.E.U16.CONSTANT R17, desc[UR16][R2.64+0x2] ;  /* 0x0000021002117981 */ /* 0x000ee2000c1e9500 */
[----:B----4-:R-:W-:-:S03]  /*0370*/  HFMA2.BF16_V2 R25, R20.H0_H0, R19.H0_H0, R25.H0_H0 ;  /* 0x2000001314197231 */ /* 0x010fc60000240819 */
[----:B------:R-:W3:Y:S04]  /*0380*/  LDG.E.U16.CONSTANT R18, desc[UR16][R4.64+0x2] ;  /* 0x0000021004127981 */ /* 0x000ee8000c1e9500 */
[----:B------:R-:W4:Y:S01]  /*0390*/  LDG.E.U16.CONSTANT R20, desc[UR16][R2.64+0x4] ;  /* 0x0000041002147981 */ /* 0x000f22000c1e9500 */
[----:B-----5:R-:W-:-:S03]  /*03a0*/  HFMA2.BF16_V2 R25, R21.H0_H0, R22.H0_H0, R25.H0_H0 ;  /* 0x2000001615197231 */ /* 0x020fc60000240819 */
[----:B------:R-:W4:Y:S04]  /*03b0*/  LDG.E.U16.CONSTANT R19, desc[UR16][R4.64+0x4] ;  /* 0x0000041004137981 */ /* 0x000f28000c1e9500 */
[----:B------:R-:W5:Y:S01]  /*03c0*/  LDG.E.U16.CONSTANT R22, desc[UR16][R2.64+0x6] ;  /* 0x0000061002167981 */ /* 0x000f62000c1e9500 */
[----:B------:R-:W-:-:S03]  /*03d0*/  HFMA2.BF16_V2 R25, R24.H0_H0, R23.H0_H0, R25.H0_H0 ;  /* 0x2000001718197231 */ /* 0x000fc60000240819 */
[----:B------:R-:W5:Y:S04]  /*03e0*/  LDG.E.U16.CONSTANT R21, desc[UR16][R4.64+0x6] ;  /* 0x0000061004157981 */ /* 0x000f68000c1e9500 */
[----:B------:R-:W5:Y:S01]  /*03f0*/  LDG.E.U16.CONSTANT R24, desc[UR16][R2.64+0x8] ;  /* 0x0000081002187981 */ /* 0x000f62000c1e9500 */
[----:B------:R-:W-:-:S03]  /*0400*/  HFMA2.BF16_V2 R25, R10.H0_H0, R9.H0_H0, R25.H0_H0 ;  /* 0x200000090a197231 */ /* 0x000fc60000240819 */
[----:B------:R-:W5:Y:S04]  /*0410*/  LDG.E.U16.CONSTANT R23, desc[UR16][R4.64+0x8] ;  /* 0x0000081004177981 */ /* 0x000f68000c1e9500 */
[----:B------:R-:W5:Y:S01]  /*0420*/  LDG.E.U16.CONSTANT R10, desc[UR16][R2.64+0xa] ;  /* 0x00000a10020a7981 */ /* 0x000f62000c1e9500 */
[----:B------:R-:W-:-:S03]  /*0430*/  HFMA2.BF16_V2 R27, R12.H0_H0, R11.H0_H0, R25.H0_H0 ;  /* 0x2000000b0c1b7231 */ /* 0x000fc60000240819 */
[----:B------:R-:W5:Y:S04]  /*0440*/  LDG.E.U16.CONSTANT R9, desc[UR16][R4.64+0xa] ;  /* 0x00000a1004097981 */ /* 0x000f68000c1e9500 */
[----:B------:R0:W5:Y:S04]  /*0450*/  LDG.E.U16.CONSTANT R11, desc[UR16][R2.64+0xc] ;  /* 0x00000c10020b7981 */ /* 0x000168000c1e9500 */
[----:B------:R-:W5:Y:S04]  /*0460*/  LDG.E.U16.CONSTANT R12, desc[UR16][R4.64+0xc] ;  /* 0x00000c10040c7981 */ /* 0x000f68000c1e9500 */
[----:B------:R1:W5:Y:S01]  /*0470*/  LDG.E.U16.CONSTANT R25, desc[UR16][R4.64+0xe] ;  /* 0x00000e1004197981 */ /* 0x000362000c1e9500 */
[----:B------:R-:W-:Y:S01]  /*0480*/  HFMA2.BF16_V2 R13, R14.H0_H0, R13.H0_H0, R27.H0_H0 ;  /* 0x2000000d0e0d7231 */ /* 0x000fe2000024081b */
[----:B------:R-:W-:-:S04]  /*0490*/  UIADD3 UR11, UPT, UPT, UR11, 0x10, URZ ;  /* 0x000000100b0b7890 */ /* 0x000fc8000fffe0ff */
[----:B------:R-:W-:Y:S01]  /*04a0*/  UISETP.NE.AND UP1, UPT, UR11, URZ, UPT ;  /* 0x000000ff0b00728c */ /* 0x000fe2000bf25270 */
[----:B0-----:R-:W-:Y:S02]  /*04b0*/  IADD3 R2, P0, PT, R2, 0x20, RZ ;  /* 0x0000002002027810 */ /* 0x001fe40007f1e0ff */
[----:B------:R-:W-:Y:S02]  /*04c0*/  IADD3 R6, PT, PT, R6, 0x10, RZ ;  /* 0x0000001006067810 */ /* 0x000fe40007ffe0ff */
[----:B------:R-:W-:Y:S01]  /*04d0*/  IADD3.X R3, PT, PT, RZ, R3, RZ, P0, !PT ;  /* 0x00000003ff037210 */ /* 0x000fe200007fe4ff */
[----:B--2---:R-:W-:-:S04]  /*04e0*/  HFMA2.BF16_V2 R13, R16.H0_H0, R15.H0_H0, R13.H0_H0 ;  /* 0x2000000f100d7231 */ /* 0x004fc8000024080d */
[----:B---3--:R-:W-:-:S04]  /*04f0*/  HFMA2.BF16_V2 R13, R18.H0_H0, R17.H0_H0, R13.H0_H0 ;  /* 0x20000011120d7231 */ /* 0x008fc8000024080d */
[----:B----4-:R-:W-:-:S04]  /*0500*/  HFMA2.BF16_V2 R13, R19.H0_H0, R20.H0_H0, R13.H0_H0 ;  /* 0x20000014130d7231 */ /* 0x010fc8000024080d */
[----:B-----5:R-:W-:-:S04]  /*0510*/  HFMA2.BF16_V2 R13, R21.H0_H0, R22.H0_H0, R13.H0_H0 ;  /* 0x20000016150d7231 */ /* 0x020fc8000024080d */
[----:B-1----:R-:W-:-:S04]  /*0520*/  HFMA2.BF16_V2 R5, R23.H0_H0, R24.H0_H0, R13.H0_H0 ;  /* 0x2000001817057231 */ /* 0x002fc8000024080d */
[----:B------:R-:W-:-:S04]  /*0530*/  HFMA2.BF16_V2 R5, R9.H0_H0, R10.H0_H0, R5.H0_H0 ;  /* 0x2000000a09057231 */ /* 0x000fc80000240805 */
[----:B------:R-:W-:-:S04]  /*0540*/  HFMA2.BF16_V2 R13, R12.H0_H0, R11.H0_H0, R5.H0_H0 ;  /* 0x2000000b0c0d7231 */ /* 0x000fc80000240805 */
[----:B------:R-:W-:Y:S01]  /*0550*/  HFMA2.BF16_V2 R15, R25.H0_H0, R26.H0_H0, R13.H0_H0 ;  /* 0x2000001a190f7231 */ /* 0x000fe2000024080d */
[----:B------:R-:W-:Y:S06]  /*0560*/  BRA.U UP1, `(.L_x_16) ;  /* 0xfffffffd011c7547 */ /* 0x000fec000b83ffff */
.L_x_15:
        /* <DEDUP_REMOVED lines=9> */
[----:B------:R-:W2:Y:S01]  /*0600*/  LDG.E.U16.CONSTANT R10, desc[UR16][R2.64] ;  /* 0x00000010020a7981 */ /* 0x000ea2000c1e9500 */
[----:B-1----:R-:W-:-:S03]  /*0610*/  IMAD.WIDE.U32 R4, R8, 0x2, R4 ;  /* 0x0000000208047825 */ /* 0x002fc600078e0004 */
[----:B------:R-:W3:Y:S04]  /*0620*/  LDG.E.U16.CONSTANT R13, desc[UR16][R2.64+0x2] ;  /* 0x00000210020d7981 */ /* 0x000ee8000c1e9500 */
[----:B------:R-:W2:Y:S04]  /*0630*/  LDG.E.U16.CONSTANT R11, desc[UR16][R4.64] ;  /* 0x00000010040b7981 */ /* 0x000ea8000c1e9500 */
[----:B------:R-:W3:Y:S04]  /*0640*/  LDG.E.U16.CONSTANT R12, desc[UR16][R4.64+0x2] ;  /* 0x00000210040c7981 */ /* 0x000ee8000c1e9500 */
[----:B------:R-:W4:Y:S04]  /*0650*/  LDG.E.U16.CONSTANT R17, desc[UR16][R2.64+0x4] ;  /* 0x0000041002117981 */ /* 0x000f28000c1e9500 */
        /* <DEDUP_REMOVED lines=9> */
[----:B------:R0:W5:Y:S04]  /*06f0*/  LDG.E.U16.CONSTANT R22, desc[UR16][R2.64+0xe] ;  /* 0x00000e1002167981 */ /* 0x000168000c1e9500 */
[----:B------:R-:W5:Y:S01]  /*0700*/  LDG.E.U16.CONSTANT R24, desc[UR16][R4.64+0xe] ;  /* 0x00000e1004187981 */ /* 0x000f62000c1e9500 */
[----:B------:R-:W-:Y:S01]  /*0710*/  IADD3 R8, PT, PT, R8, 0x8, RZ ;  /* 0x0000000808087810 */ /* 0x000fe20007ffe0ff */
[----:B--2---:R-:W-:-:S04]  /*0720*/  HFMA2.BF16_V2 R10, R10.H0_H0, R11.H0_H0, R15.H0_H0 ;  /* 0x2000000b0a0a7231 */ /* 0x004fc8000024080f */
[----:B---3--:R-:W-:-:S04]  /*0730*/  HFMA2.BF16_V2 R10, R13.H0_H0, R12.H0_H0, R10.H0_H0 ;  /* 0x2000000c0d0a7231 */ /* 0x008fc8000024080a */
[----:B----4-:R-:W-:-:S04]  /*0740*/  HFMA2.BF16_V2 R10, R17.H0_H0, R14.H0_H0, R10.H0_H0 ;  /* 0x2000000e110a7231 */ /* 0x010fc8000024080a */
[----:B-----5:R-:W-:-:S04]  /*0750*/  HFMA2.BF16_V2 R10, R19.H0_H0, R16.H0_H0, R10.H0_H0 ;  /* 0x20000010130a7231 */ /* 0x020fc8000024080a */
[----:B------:R-:W-:-:S04]  /*0760*/  HFMA2.BF16_V2 R10, R21.H0_H0, R18.H0_H0, R10.H0_H0 ;  /* 0x20000012150a7231 */ /* 0x000fc8000024080a */
[----:B0-----:R-:W-:-:S04]  /*0770*/  HFMA2.BF16_V2 R3, R23.H0_H0, R20.H0_H0, R10.H0_H0 ;  /* 0x2000001417037231 */ /* 0x001fc8000024080a */
[----:B------:R-:W-:-:S04]  /*0780*/  HFMA2.BF16_V2 R3, R9.H0_H0, R6.H0_H0, R3.H0_H0 ;  /* 0x2000000609037231 */ /* 0x000fc80000240803 */
[----:B------:R-:W-:-:S07]  /*0790*/  HFMA2.BF16_V2 R15, R22.H0_H0, R24.H0_H0, R3.H0_H0 ;  /* 0x20000018160f7231 */ /* 0x000fce0000240803 */
.L_x_17:
        /* <DEDUP_REMOVED lines=17> */
[----:B------:R-:W5:Y:S01]  /*08b0*/  LDG.E.U16.CONSTANT R14, desc[UR16][R4.64+0x6] ;  /* 0x00000610040e7981 */ /* 0x000f62000c1e9500 */
[----:B------:R-:W-:Y:S01]  /*08c0*/  IADD3 R8, PT, PT, R8, 0x4, RZ ;  /* 0x0000000408087810 */ /* 0x000fe20007ffe0ff */
[----:B--2---:R-:W-:-:S04]  /*08d0*/  HFMA2.BF16_V2 R6, R6.H0_H0, R9.H0_H0, R15.H0_H0 ;  /* 0x2000000906067231 */ /* 0x004fc8000024080f */
[----:B---3--:R-:W-:-:S04]  /*08e0*/  HFMA2.BF16_V2 R6, R11.H0_H0, R10.H0_H0, R6.H0_H0 ;  /* 0x2000000a0b067231 */ /* 0x008fc80000240806 */
[----:B----4-:R-:W-:-:S04]  /*08f0*/  HFMA2.BF16_V2 R6, R13.H0_H0, R12.H0_H0, R6.H0_H0 ;  /* 0x2000000c0d067231 */ /* 0x010fc80000240806 */
[----:B-----5:R-:W-:-:S07]  /*0900*/  HFMA2.BF16_V2 R15, R17.H0_H0, R14.H0_H0, R6.H0_H0 ;  /* 0x2000000e110f7231 */ /* 0x020fce0000240806 */
.L_x_18:
        /* <DEDUP_REMOVED lines=8> */
.L_x_19:
[----:B-1----:R-:W-:Y:S01]  /*0990*/  IMAD.WIDE R2, R7, 0x2, R10 ;  /* 0x0000000207027825 */ /* 0x002fe200078e020a */
[----:B------:R-:W-:-:S05]  /*09a0*/  MOV R4, R6 ;  /* 0x0000000600047202 */ /* 0x000fca0000000f00 */
[----:B------:R-:W2:Y:S04]  /*09b0*/  LDG.E.U16.CONSTANT R2, desc[UR16][R2.64] ;  /* 0x0000001002027981 */ /* 0x000ea8000c1e9500 */
[----:B------:R0:W2:Y:S01]  /*09c0*/  LDG.E.U16.CONSTANT R4, desc[UR16][R4.64] ;  /* 0x0000001004047981 */ /* 0x0000a2000c1e9500 */
[----:B------:R-:W-:Y:S01]  /*09d0*/  UIADD3 UR4, UPT, UPT, UR4, 0x1, URZ ;  /* 0x0000000104047890 */ /* 0x000fe2000fffe0ff */
[----:B------:R-:W-:Y:S02]  /*09e0*/  IADD3 R6, P0, PT, R6, 0x2, RZ ;  /* 0x0000000206067810 */ /* 0x000fe40007f1e0ff */
[----:B------:R-:W-:Y:S01]  /*09f0*/  IADD3 R7, PT, PT, R7, 0x1, RZ ;  /* 0x0000000107077810 */ /* 0x000fe20007ffe0ff */
[----:B------:R-:W-:Y:S01]  /*0a00*/  UISETP.NE.AND UP0, UPT, UR4, URZ, UPT ;  /* 0x000000ff0400728c */ /* 0x000fe2000bf05270 */
[----:B0-----:R-:W-:Y:S01]  /*0a10*/  IADD3.X R5, PT, PT, RZ, R5, RZ, P0, !PT ;  /* 0x00000005ff057210 */ /* 0x001fe200007fe4ff */
[----:B--2---:R-:W-:-:S07]  /*0a20*/  HFMA2.BF16_V2 R15, R2.H0_H0, R4.H0_H0, R15.H0_H0 ;  /* 0x20000004020f7231 */ /* 0x004fce000024080f */
[----:B------:R-:W-:Y:S05]  /*0a30*/  BRA.U UP0, `(.L_x_19) ;  /* 0xfffffffd00d47547 */ /* 0x000fea000b83ffff */
.L_x_14:
[----:B------:R-:W0:Y:S02]  /*0a40*/  LDC.64 R2, c[0x0][0x390] ;  /* 0x0000e400ff027b82 */ /* 0x000e240000000a00 */
[----:B0-----:R-:W-:-:S05]  /*0a50*/  IMAD.WIDE R2, R0, 0x2, R2 ;  /* 0x0000000200027825 */ /* 0x001fca00078e0202 */
[----:B------:R-:W-:Y:S01]  /*0a60*/  STG.E.U16 desc[UR16][R2.64], R15 ;  /* 0x0000000f02007986 */ /* 0x000fe2000c101510 */
[----:B------:R-:W-:Y:S05]  /*0a70*/  EXIT ;  /* 0x000000000000794d */ /* 0x000fea0003800000 */
.L_x_20:
        /* <DEDUP_REMOVED lines=16> */
.L_x_30:


//--------------------- .text._Z16matVecMultKernelI6__halfEvPKT_S3_PS1_ii --------------------------
	.section	.text._Z16matVecMultKernelI6__halfEvPKT_S3_PS1_ii,"ax",@progbits
	.align	128
        .global         _Z16matVecMultKernelI6__halfEvPKT_S3_PS1_ii
        .type           _Z16matVecMultKernelI6__halfEvPKT_S3_PS1_ii,@function
        .size           _Z16matVecMultKernelI6__halfEvPKT_S3_PS1_ii,(.L_x_31 - _Z16matVecMultKernelI6__halfEvPKT_S3_PS1_ii)
        .other          _Z16matVecMultKernelI6__halfEvPKT_S3_PS1_ii,@"STO_CUDA_ENTRY STV_DEFAULT"
_Z16matVecMultKernelI6__halfEvPKT_S3_PS1_ii:
.text._Z16matVecMultKernelI6__halfEvPKT_S3_PS1_ii:
        /* <DEDUP_REMOVED lines=9> */
[----:B------:R-:W-:Y:S01]  /*0090*/  PRMT R15, RZ, 0x7610, R15 ;  /* 0x00007610ff0f7816 */ /* 0x000fe2000000000f */
[----:B------:R-:W1:Y:S01]  /*00a0*/  LDCU.64 UR16, c[0x0][0x358] ;  /* 0x00006b00ff1077ac */ /* 0x000e620008000a00 */
[----:B0-----:R-:W-:-:S09]  /*00b0*/  UISETP.GE.AND UP0, UPT, UR8, 0x1, UPT ;  /* 0x000000010800788c */ /* 0x001fd2000bf06270 */
[----:B-1----:R-:W-:Y:S05]  /*00c0*/  BRA.U !UP0, `(.L_x_21) ;  /* 0x00000009085c7547 */ /* 0x002fea000b800000 */
        /* <DEDUP_REMOVED lines=17> */
.L_x_23:
        /* <DEDUP_REMOVED lines=20> */
[----:B--2---:R-:W-:-:S03]  /*0320*/  HFMA2 R17, R16.H0_H0, R17.H0_H0, R15.H0_H0 ;  /* 0x2000001110117231 */ /* 0x004fc6000004080f */
[----:B------:R-:W2:Y:S04]  /*0330*/  LDG.E.U16.CONSTANT R15, desc[UR16][R2.64] ;  /* 0x00000010020f7981 */ /* 0x000ea8000c1e9500 */
[----:B------:R-:W2:Y:S01]  /*0340*/  LDG.E.U16.CONSTANT R16, desc[UR16][R4.64] ;  /* 0x0000001004107981 */ /* 0x000ea2000c1e9500 */
[----:B---3--:R-:W-:-:S03]  /*0350*/  HFMA2 R25, R18.H0_H0, R25.H0_H0, R17.H0_H0 ;  /* 0x2000001912197231 */ /* 0x008fc60000040811 */
[----:B------:R-:W3:Y:S01]  /*0360*/  LDG.E.U16.CONSTANT R17, desc[UR16][R2.64+0x2] ;  /* 0x0000021002117981 */ /* 0x000ee2000c1e9500 */
[----:B----4-:R-:W-:-:S03]  /*0370*/  HFMA2 R25, R20.H0_H0, R19.H0_H0, R25.H0_H0 ;  /* 0x2000001314197231 */ /* 0x010fc60000040819 */
[----:B------:R-:W3:Y:S04]  /*0380*/  LDG.E.U16.CONSTANT R18, desc[UR16][R4.64+0x2] ;  /* 0x0000021004127981 */ /* 0x000ee8000c1e9500 */
[----:B------:R-:W4:Y:S01]  /*0390*/  LDG.E.U16.CONSTANT R20, desc[UR16][R2.64+0x4] ;  /* 0x0000041002147981 */ /* 0x000f22000c1e9500 */
[----:B-----5:R-:W-:-:S03]  /*03a0*/  HFMA2 R25, R21.H0_H0, R22.H0_H0, R25.H0_H0 ;  /* 0x2000001615197231 */ /* 0x020fc60000040819 */
[----:B------:R-:W4:Y:S04]  /*03b0*/  LDG.E.U16.CONSTANT R19, desc[UR16][R4.64+0x4] ;  /* 0x0000041004137981 */ /* 0x000f28000c1e9500 */
[----:B------:R-:W5:Y:S01]  /*03c0*/  LDG.E.U16.CONSTANT R22, desc[UR16][R2.64+0x6] ;  /* 0x0000061002167981 */ /* 0x000f62000c1e9500 */
[----:B------:R-:W-:-:S03]  /*03d0*/  HFMA2 R25, R24.H0_H0, R23.H0_H0, R25.H0_H0 ;  /* 0x2000001718197231 */ /* 0x000fc60000040819 */
[----:B------:R-:W5:Y:S04]  /*03e0*/  LDG.E.U16.CONSTANT R21, desc[UR16][R4.64+0x6] ;  /* 0x0000061004157981 */ /* 0x000f68000c1e9500 */
[----:B------:R-:W5:Y:S01]  /*03f0*/  LDG.E.U16.CONSTANT R24, desc[UR16][R2.64+0x8] ;  /* 0x0000081002187981 */ /* 0x000f62000c1e9500 */
[----:B------:R-:W-:-:S03]  /*0400*/  HFMA2 R25, R10.H0_H0, R9.H0_H0, R25.H0_H0 ;  /* 0x200000090a197231 */ /* 0x000fc60000040819 */
[----:B------:R-:W5:Y:S04]  /*0410*/  LDG.E.U16.CONSTANT R23, desc[UR16][R4.64+0x8] ;  /* 0x0000081004177981 */ /* 0x000f68000c1e9500 */
[----:B------:R-:W5:Y:S01]  /*0420*/  LDG.E.U16.CONSTANT R10, desc[UR16][R2.64+0xa] ;  /* 0x00000a10020a7981 */ /* 0x000f62000c1e9500 */
[----:B------:R-:W-:-:S03]  /*0430*/  HFMA2 R27, R12.H0_H0, R11.H0_H0, R25.H0_H0 ;  /* 0x2000000b0c1b7231 */ /* 0x000fc60000040819 */
[----:B------:R-:W5:Y:S04]  /*0440*/  LDG.E.U16.CONSTANT R9, desc[UR16][R4.64+0xa] ;  /* 0x00000a1004097981 */ /* 0x000f68000c1e9500 */
[----:B------:R0:W5:Y:S04]  /*0450*/  LDG.E.U16.CONSTANT R11, desc[UR16][R2.64+0xc] ;  /* 0x00000c10020b7981 */ /* 0x000168000c1e9500 */
[----:B------:R-:W5:Y:S04]  /*0460*/  LDG.E.U16.CONSTANT R12, desc[UR16][R4.64+0xc] ;  /* 0x00000c10040c7981 */ /* 0x000f68000c1e9500 */
[----:B------:R1:W5:Y:S01]  /*0470*/  LDG.E.U16.CONSTANT R25, desc[UR16][R4.64+0xe] ;  /* 0x00000e1004197981 */ /* 0x000362000c1e9500 */
[----:B------:R-:W-:Y:S01]  /*0480*/  HFMA2 R13, R14.H0_H0, R13.H0_H0, R27.H0_H0 ;  /* 0x2000000d0e0d7231 */ /* 0x000fe2000004081b */
[----:B------:R-:W-:-:S04]  /*0490*/  UIADD3 UR11, UPT, UPT, UR11, 0x10, URZ ;  /* 0x000000100b0b7890 */ /* 0x000fc8000fffe0ff */
[----:B------:R-:W-:Y:S01]  /*04a0*/  UISETP.NE.AND UP1, UPT, UR11, URZ, UPT ;  /* 0x000000ff0b00728c */ /* 0x000fe2000bf25270 */
[----:B0-----:R-:W-:Y:S02]  /*04b0*/  IADD3 R2, P0, PT, R2, 0x20, RZ ;  /* 0x0000002002027810 */ /* 0x001fe40007f1e0ff */
[----:B------:R-:W-:Y:S02]  /*04c0*/  IADD3 R6, PT, PT, R6, 0x10, RZ ;  /* 0x0000001006067810 */ /* 0x000fe40007ffe0ff */
[----:B------:R-:W-:Y:S01]  /*04d0*/  IADD3.X R3, PT, PT, RZ, R3, RZ, P0, !PT ;  /* 0x00000003ff037210 */ /* 0x000fe200007fe4ff */
[----:B--2---:R-:W-:-:S04]  /*04e0*/  HFMA2 R13, R16.H0_H0, R15.H0_H0, R13.H0_H0 ;  /* 0x2000000f100d7231 */ /* 0x004fc8000004080d */
[----:B---3--:R-:W-:-:S04]  /*04f0*/  HFMA2 R13, R18.H0_H0, R17.H0_H0, R13.H0_H0 ;  /* 0x20000011120d7231 */ /* 0x008fc8000004080d */
[----:B----4-:R-:W-:-:S04]  /*0500*/  HFMA2 R13, R19.H0_H0, R20.H0_H0, R13.H0_H0 ;  /* 0x20000014130d7231 */ /* 0x010fc8000004080d */
[----:B-----5:R-:W-:-:S04]  /*0510*/  HFMA2 R13, R21.H0_H0, R22.H0_H0, R13.H0_H0 ;  /* 0x20000016150d7231 */ /* 0x020fc8000004080d */
[----:B-1----:R-:W-:-:S04]  /*0520*/  HFMA2 R5, R23.H0_H0, R24.H0_H0, R13.H0_H0 ;  /* 0x2000001817057231 */ /* 0x002fc8000004080d */
[----:B------:R-:W-:-:S04]  /*0530*/  HFMA2 R5, R9.H0_H0, R10.H0_H0, R5.H0_H0 ;  /* 0x2000000a09057231 */ /* 0x000fc80000040805 */
[----:B------:R-:W-:-:S04]  /*0540*/  HFMA2 R13, R12.H0_H0, R11.H0_H0, R5.H0_H0 ;  /* 0x2000000b0c0d7231 */ /* 0x000fc80000040805 */
[----:B------:R-:W-:Y:S01]  /*0550*/  HFMA2 R15, R25.H0_H0, R26.H0_H0, R13.H0_H0 ;  /* 0x2000001a190f7231 */ /* 0x000fe2000004080d */
[----:B------:R-:W-:Y:S06]  /*0560*/  BRA.U UP1, `(.L_x_23) ;  /* 0xfffffffd011c7547 */ /* 0x000fec000b83ffff */
.L_x_22:
        /* <DEDUP_REMOVED lines=27> */
[----:B--2---:R-:W-:-:S04]  /*0720*/  HFMA2 R10, R10.H0_H0, R11.H0_H0, R15.H0_H0 ;  /* 0x2000000b0a0a7231 */ /* 0x004fc8000004080f */
[----:B---3--:R-:W-:-:S04]  /*0730*/  HFMA2 R10, R13.H0_H0, R12.H0_H0, R10.H0_H0 ;  /* 0x2000000c0d0a7231 */ /* 0x008fc8000004080a */
[----:B----4-:R-:W-:-:S04]  /*0740*/  HFMA2 R10, R17.H0_H0, R14.H0_H0, R10.H0_H0 ;  /* 0x2000000e110a7231 */ /* 0x010fc8000004080a */
[----:B-----5:R-:W-:-:S04]  /*0750*/  HFMA2 R10, R19.H0_H0, R16.H0_H0, R10.H0_H0 ;  /* 0x20000010130a7231 */ /* 0x020fc8000004080a */
[----:B------:R-:W-:-:S04]  /*0760*/  HFMA2 R10, R21.H0_H0, R18.H0_H0, R10.H0_H0 ;  /* 0x20000012150a7231 */ /* 0x000fc8000004080a */
[----:B0-----:R-:W-:-:S04]  /*0770*/  HFMA2 R3, R23.H0_H0, R20.H0_H0, R10.H0_H0 ;  /* 0x2000001417037231 */ /* 0x001fc8000004080a */
[----:B------:R-:W-:-:S04]  /*0780*/  HFMA2 R3, R9.H0_H0, R6.H0_H0, R3.H0_H0 ;  /* 0x2000000609037231 */ /* 0x000fc80000040803 */
[----:B------:R-:W-:-:S07]  /*0790*/  HFMA2 R15, R22.H0_H0, R24.H0_H0, R3.H0_H0 ;  /* 0x20000018160f7231 */ /* 0x000fce0000040803 */
.L_x_24:
        /* <DEDUP_REMOVED lines=19> */
[----:B--2---:R-:W-:-:S04]  /*08d0*/  HFMA2 R6, R6.H0_H0, R9.H0_H0, R15.H0_H0 ;  /* 0x2000000906067231 */ /* 0x004fc8000004080f */
[----:B---3--:R-:W-:-:S04]  /*08e0*/  HFMA2 R6, R11.H0_H0, R10.H0_H0, R6.H0_H0 ;  /* 0x2000000a0b067231 */ /* 0x008fc80000040806 */
[----:B----4-:R-:W-:-:S04]  /*08f0*/  HFMA2 R6, R13.H0_H0, R12.H0_H0, R6.H0_H0 ;  /* 0x2000000c0d067231 */ /* 0x010fc80000040806 */
[----:B-----5:R-:W-:-:S07]  /*0900*/  HFMA2 R15, R17.H0_H0, R14.H0_H0, R6.H0_H0 ;  /* 0x2000000e110f7231 */ /* 0x020fce0000040806 */
.L_x_25:
        /* <DEDUP_REMOVED lines=8> */
.L_x_26:
        /* <DEDUP_REMOVED lines=9> */
[----:B--2---:R-:W-:-:S07]  /*0a20*/  HFMA2 R15, R2.H0_H0, R4.H0_H0, R15.H0_H0 ;  /* 0x20000004020f7231 */ /* 0x004fce000004080f */
[----:B------:R-:W-:Y:S05]  /*0a30*/  BRA.U UP0, `(.L_x_26) ;  /* 0xfffffffd00d47547 */ /* 0x000fea000b83ffff */
.L_x_21:
[----:B------:R-:W0:Y:S02]  /*0a40*/  LDC.64 R2, c[0x0][0x390] ;  /* 0x0000e400ff027b82 */ /* 0x000e240000000a00 */
[----:B0-----:R-:W-:-:S05]  /*0a50*/  IMAD.WIDE R2, R0, 0x2, R2 ;  /* 0x0000000200027825 */ /* 0x001fca00078e0202 */
[----:B------:R-:W-:Y:S01]  /*0a60*/  STG.E.U16 desc[UR16][R2.64], R15 ;  /* 0x0000000f02007986 */ /* 0x000fe2000c101510 */
[----:B------:R-:W-:Y:S05]  /*0a70*/  EXIT ;  /* 0x000000000000794d */ /* 0x000fea0003800000 */
.L_x_27:
        /* <DEDUP_REMOVED lines=16> */
.L_x_31:


//--------------------- .nv.shared.reserved.0     --------------------------
	.section	.nv.shared.reserved.0,"aw",@nobits
	.weak		__nv_reservedSMEM_offset_0_alias
	.size		__nv_reservedSMEM_offset_0_alias, 0, 64
	.other		__nv_reservedSMEM_offset_0_alias,@"STO_CUDA_RESERVED_SHARED STV_DEFAULT"
__nv_reservedSMEM_offset_0_alias:
	.zero		0
	.zero		64


//--------------------- .nv.constant0._Z16matVecMultKernelIdEvPKT_S2_PS0_ii --------------------------
	.section	.nv.constant0._Z16matVecMultKernelIdEvPKT_S2_PS0_ii,"a",@progbits
	.sectionflags	@""
	.align	4
.nv.constant0._Z16matVecMultKernelIdEvPKT_S2_PS0_ii:
	.zero		928


//--------------------- .nv.constant0._Z16matVecMultKernelIfEvPKT_S2_PS0_ii --------------------------
	.section	.nv.constant0._Z16matVecMultKernelIfEvPKT_S2_PS0_ii,"a",@progbits
	.sectionflags	@""
	.align	4
.nv.constant0._Z16matVecMultKernelIfEvPKT_S2_PS0_ii:
	.zero		928


//--------------------- .nv.constant0._Z16matVecMultKernelI13__nv_bfloat16EvPKT_S3_PS1_ii --------------------------
	.section	.nv.constant0._Z16matVecMultKernelI13__nv_bfloat16EvPKT_S3_PS1_ii,"a",@progbits
	.sectionflags	@""
	.align	4
.nv.constant0._Z16matVecMultKernelI13__nv_bfloat16EvPKT_S3_PS1_ii:
	.zero		928


//--------------------- .nv.constant0._Z16matVecMultKernelI6__halfEvPKT_S3_PS1_ii --------------------------
	.section	.nv.constant0._Z16matVecMultKernelI6__halfEvPKT_S3_PS1_ii,"a",@progbits
	.sectionflags	@""
	.align	4
.nv.constant0._Z16matVecMultKernelI6__halfEvPKT_S3_PS1_ii:
	.zero		928


//--------------------- SYMBOLS --------------------------

	.type		.nv.reservedSmem.offset0,@object
	.size		.nv.reservedSmem.offset0,0x4
